	.headerflags	@"EF_CUDA_TEXMODE_UNIFIED EF_CUDA_64BIT_ADDRESS EF_CUDA_ACCELERATORS EF_CUDA_SM90 EF_CUDA_VIRTUAL_SM(EF_CUDA_SM90)"
	.elftype	@"ET_EXEC"


//--------------------- .nv.info                  --------------------------
	.section	.nv.info,"",@"SHT_CUDA_INFO"
	.align	4


	//----- nvinfo : EIATTR_REGCOUNT
	.align		4
        /*0000*/ 	.byte	0x04, 0x2f
        /*0002*/ 	.short	(.L_1 - .L_0)
	.align		4
.L_0:
        /*0004*/ 	.word	index@(triton_)
        /*0008*/ 	.word	0x00000050


	//----- nvinfo : EIATTR_MIN_STACK_SIZE
	.align		4
.L_1:
        /*000c*/ 	.byte	0x04, 0x12
        /*000e*/ 	.short	(.L_3 - .L_2)
	.align		4
.L_2:
        /*0010*/ 	.word	index@(triton_)
        /*0014*/ 	.word	0x00000000


	//----- nvinfo : EIATTR_FRAME_SIZE
	.align		4
.L_3:
        /*0018*/ 	.byte	0x04, 0x11
        /*001a*/ 	.short	(.L_5 - .L_4)
	.align		4
.L_4:
        /*001c*/ 	.word	index@(triton_)
        /*0020*/ 	.word	0x00000000


	//----- nvinfo : EIATTR_MIN_STACK_SIZE
	.align		4
.L_5:
        /*0024*/ 	.byte	0x04, 0x12
        /*0026*/ 	.short	(.L_7 - .L_6)
	.align		4
.L_6:
        /*0028*/ 	.word	index@(triton_)
        /*002c*/ 	.word	0x00000000
.L_7:


//--------------------- .nv.info.triton_          --------------------------
	.section	.nv.info.triton_,"",@"SHT_CUDA_INFO"
	.sectionflags	@""
	.align	4


	//----- nvinfo : EIATTR_CUDA_API_VERSION
	.align		4
        /*0000*/ 	.byte	0x04, 0x37
        /*0002*/ 	.short	(.L_9 - .L_8)
.L_8:
        /*0004*/ 	.word	0x0000007c


	//----- nvinfo : EIATTR_KPARAM_INFO
	.align		4
.L_9:
        /*0008*/ 	.byte	0x04, 0x17
        /*000a*/ 	.short	(.L_11 - .L_10)
.L_10:
        /*000c*/ 	.word	0x00000000
        /*0010*/ 	.short	0x0002
        /*0012*/ 	.short	0x0010
        /*0014*/ 	.byte	0x00, 0xf0, 0x21, 0x00


	//----- nvinfo : EIATTR_KPARAM_INFO
	.align		4
.L_11:
        /*0018*/ 	.byte	0x04, 0x17
        /*001a*/ 	.short	(.L_13 - .L_12)
.L_12:
        /*001c*/ 	.word	0x00000000
        /*0020*/ 	.short	0x0001
        /*0022*/ 	.short	0x0008
        /*0024*/ 	.byte	0x00, 0xf0, 0x21, 0x00


	//----- nvinfo : EIATTR_KPARAM_INFO
	.align		4
.L_13:
        /*0028*/ 	.byte	0x04, 0x17
        /*002a*/ 	.short	(.L_15 - .L_14)
.L_14:
        /*002c*/ 	.word	0x00000000
        /*0030*/ 	.short	0x0000
        /*0032*/ 	.short	0x0000
        /*0034*/ 	.byte	0x00, 0xf0, 0x21, 0x00


	//----- nvinfo : EIATTR_SPARSE_MMA_MASK
	.align		4
.L_15:
        /*0038*/ 	.byte	0x03, 0x50
        /*003a*/ 	.short	0x0000


	//----- nvinfo : EIATTR_MAXREG_COUNT
	.align		4
        /*003c*/ 	.byte	0x03, 0x1b
        /*003e*/ 	.short	0x00ff


	//----- nvinfo : EIATTR_EXIT_INSTR_OFFSETS
	.align		4
        /*0040*/ 	.byte	0x04, 0x1c
        /*0042*/ 	.short	(.L_17 - .L_16)


	//   ....[0]....
.L_16:
        /*0044*/ 	.word	0x00001f50


	//   ....[1]....
        /*0048*/ 	.word	0x00001f80


	//----- nvinfo : EIATTR_MAX_THREADS
	.align		4
.L_17:
        /*004c*/ 	.byte	0x04, 0x05
        /*004e*/ 	.short	(.L_19 - .L_18)
.L_18:
        /*0050*/ 	.word	0x00000080
        /*0054*/ 	.word	0x00000001
        /*0058*/ 	.word	0x00000001


	//----- nvinfo : EIATTR_CBANK_PARAM_SIZE
	.align		4
.L_19:
        /*005c*/ 	.byte	0x03, 0x19
        /*005e*/ 	.short	0x0018


	//----- nvinfo : EIATTR_PARAM_CBANK
	.align		4
        /*0060*/ 	.byte	0x04, 0x0a
        /*0062*/ 	.short	(.L_21 - .L_20)
	.align		4
.L_20:
        /*0064*/ 	.word	index@(.nv.constant0.triton_)
        /*0068*/ 	.short	0x0210
        /*006a*/ 	.short	0x0018


	//----- nvinfo : EIATTR_SW_WAR
	.align		4
.L_21:
        /*006c*/ 	.byte	0x04, 0x36
        /*006e*/ 	.short	(.L_23 - .L_22)
.L_22:
        /*0070*/ 	.word	0x00000008
.L_23:


//--------------------- .nv.callgraph             --------------------------
	.section	.nv.callgraph,"",@"SHT_CUDA_CALLGRAPH"
	.align	4
	.sectionentsize	8
	.align		4
        /*0000*/ 	.word	0x00000000
	.align		4
        /*0004*/ 	.word	0xffffffff
	.align		4
        /*0008*/ 	.word	0x00000000
	.align		4
        /*000c*/ 	.word	0xfffffffe
	.align		4
        /*0010*/ 	.word	0x00000000
	.align		4
        /*0014*/ 	.word	0xfffffffd
	.align		4
        /*0018*/ 	.word	0x00000000
	.align		4
        /*001c*/ 	.word	0xfffffffc


//--------------------- .text.triton_             --------------------------
	.section	.text.triton_,"ax",@progbits
	.sectionflags	@"SHF_BARRIERS=1"
	.align	128
        .global         triton_
        .type           triton_,@function
        .size           triton_,(.L_x_2 - triton_)
        .other          triton_,@"STO_CUDA_ENTRY STV_DEFAULT"
triton_:
.text.triton_:
[----:B------:R-:W1:Y:S08]  /*0000*/  LDC R1, c[0x0][0x28] ;  /* 0x00000a00ff017b82 */ /* 0x000e700000000800 */
[----:B------:R-:W2:Y:S01]  /*0010*/  S2UR UR11, SR_CTAID.X ;  /* 0x00000000000b79c3 */ /* 0x000ea20000002500 */
[----:B------:R-:W-:Y:S01]  /*0020*/  UMOV UR12, URZ ;  /* 0x0000003f000c7c82 */ /* 0x000fe20008000000 */
[----:B------:R-:W3:Y:S01]  /*0030*/  S2R R57, SR_TID.X ;  /* 0x0000000000397919 */ /* 0x000ee20000002100 */
[----:B------:R-:W-:Y:S01]  /*0040*/  ULDC.64 UR22, c[0x0][0x208] ;  /* 0x0000820000167ab9 */ /* 0x000fe20000000a00 */
[----:B------:R-:W-:Y:S01]  /*0050*/  UMOV UR10, URZ ;  /* 0x0000003f000a7c82 */ /* 0x000fe20008000000 */
[----:B------:R-:W-:-:S03]  /*0060*/  UMOV UR14, 0xffffff80 ;  /* 0xffffff80000e7882 */ /* 0x000fc60000000000 */
[----:B------:R-:W4:Y:S08]  /*0070*/  S2UR UR16, SR_CgaCtaId ;  /* 0x00000000001079c3 */ /* 0x000f300000008800 */
[----:B------:R-:W5:Y:S01]  /*0080*/  LDC.64 R20, c[0x0][0x218] ;  /* 0x00008600ff147b82 */ /* 0x000f620000000a00 */
[----:B--2---:R-:W-:-:S04]  /*0090*/  UIMAD.WIDE UR4, UR11, 0x2aaaaaab, URZ ;  /* 0x2aaaaaab0b0478a5 */ /* 0x004fc8000f8e023f */
[----:B------:R-:W-:-:S03]  /*00a0*/  USHF.R.U32.HI UR20, URZ, 0x1f, UR5 ;  /* 0x0000001f3f147899 */ /* 0x000fc60008011605 */
[----:B------:R-:W-:Y:S01]  /*00b0*/  UMOV UR4, 0xfffffff8 ;  /* 0xfffffff800047882 */ /* 0x000fe20000000000 */
[----:B------:R-:W-:Y:S01]  /*00c0*/  ULEA.HI.SX32 UR20, UR5, UR20, 0x19 ;  /* 0x0000001405147291 */ /* 0x000fe2000f8fca3f */
[--C-:B---3--:R-:W-:Y:S01]  /*00d0*/  SHF.R.U32.HI R2, RZ, 0x4, R57.reuse ;  /* 0x00000004ff027819 */ /* 0x108fe20000011639 */
[----:B------:R-:W-:Y:S02]  /*00e0*/  IMAD.SHL.U32 R41, R57, 0x8, RZ ;  /* 0x0000000839297824 */ /* 0x000fe400078e00ff */
[----:B------:R-:W-:Y:S01]  /*00f0*/  UIMAD UR4, UR20, UR4, 0x1 ;  /* 0x00000001140474a4 */ /* 0x000fe2000f8e0204 */
[----:B------:R-:W-:Y:S01]  /*0100*/  SHF.R.U32.HI R59, RZ, 0x5, R57 ;  /* 0x00000005ff3b7819 */ /* 0x000fe20000011639 */
[----:B------:R-:W-:Y:S01]  /*0110*/  UIMAD UR5, UR20, -0x300, UR11 ;  /* 0xfffffd00140578a4 */ /* 0x000fe2000f8e020b */
[----:B------:R-:W-:Y:S01]  /*0120*/  SGXT.U32 R2, R2, 0x1 ;  /* 0x000000010202781a */ /* 0x000fe20000000000 */
[----:B------:R-:W-:Y:S01]  /*0130*/  UISETP.LT.AND UP0, UPT, UR4, 0x8, UPT ;  /* 0x000000080400788c */ /* 0x000fe2000bf01270 */
[----:B------:R-:W-:-:S02]  /*0140*/  SGXT.U32 R59, R59, 0x2 ;  /* 0x000000023b3b781a */ /* 0x000fc40000000000 */
[----:B------:R-:W-:Y:S01]  /*0150*/  LOP3.LUT R22, R57, 0x1f, RZ, 0xc0, !PT ;  /* 0x0000001f39167812 */ /* 0x000fe200078ec0ff */
[----:B------:R-:W-:Y:S01]  /*0160*/  USEL UR18, UR4, 0x8, UP0 ;  /* 0x0000000804127887 */ /* 0x000fe20008000000 */
[----:B------:R-:W-:Y:S01]  /*0170*/  IMAD.U32 R3, RZ, RZ, UR5 ;  /* 0x00000005ff037e24 */ /* 0x000fe2000f8e00ff */
[----:B------:R-:W-:Y:S01]  /*0180*/  LOP3.LUT R60, R2, 0x7, R57, 0x78, !PT ;  /* 0x00000007023c7812 */ /* 0x000fe200078e7839 */
[----:B------:R-:W-:Y:S01]  /*0190*/  IMAD.SHL.U32 R46, R59, 0x8, RZ ;  /* 0x000000083b2e7824 */ /* 0x000fe200078e00ff */
[----:B------:R-:W-:Y:S01]  /*01a0*/  ULOP3.LUT UR5, UR5, UR18, URZ, 0x3c, !UPT ;  /* 0x0000001205057292 */ /* 0x000fe2000f8e3c3f */
[----:B------:R-:W-:Y:S01]  /*01b0*/  SHF.R.U32.HI R22, RZ, 0x3, R22 ;  /* 0x00000003ff167819 */ /* 0x000fe20000011616 */
[----:B------:R-:W-:Y:S01]  /*01c0*/  ULOP3.LUT UR17, URZ, UR18, URZ, 0x33, !UPT ;  /* 0x000000123f117292 */ /* 0x000fe2000f8e333f */
[----:B------:R-:W-:Y:S01]  /*01d0*/  IABS R0, UR18 ;  /* 0x0000001200007c13 */ /* 0x000fe20008000000 */
[----:B------:R-:W-:Y:S01]  /*01e0*/  IMAD.SHL.U32 R60, R60, 0x8, RZ ;  /* 0x000000083c3c7824 */ /* 0x000fe200078e00ff */
[----:B------:R-:W-:-:S02]  /*01f0*/  IABS R3, R3 ;  /* 0x0000000300037213 */ /* 0x000fc40000000000 */
[----:B------:R-:W-:Y:S02]  /*0200*/  R2UR UR8, R0 ;  /* 0x00000000000872ca */ /* 0x000fe400000e0000 */
[----:B------:R-:W-:Y:S02]  /*0210*/  R2UR UR4, R3 ;  /* 0x00000000030472ca */ /* 0x000fe400000e0000 */
[C---:B------:R-:W-:Y:S02]  /*0220*/  LOP3.LUT R38, R2.reuse, 0x2, RZ, 0xfc, !PT ;  /* 0x0000000202267812 */ /* 0x040fe400078efcff */
[C---:B------:R-:W-:Y:S02]  /*0230*/  LOP3.LUT R36, R2.reuse, 0x4, RZ, 0xfc, !PT ;  /* 0x0000000402247812 */ /* 0x040fe400078efcff */
[C---:B------:R-:W-:Y:S02]  /*0240*/  LOP3.LUT R34, R2.reuse, 0x6, RZ, 0xfc, !PT ;  /* 0x0000000602227812 */ /* 0x040fe400078efcff */
[----:B------:R-:W-:-:S02]  /*0250*/  LOP3.LUT R32, R2, 0x8, RZ, 0xfc, !PT ;  /* 0x0000000802207812 */ /* 0x000fc400078efcff */
[C---:B------:R-:W-:Y:S01]  /*0260*/  LOP3.LUT R30, R2.reuse, 0xa, RZ, 0xfc, !PT ;  /* 0x0000000a021e7812 */ /* 0x040fe200078efcff */
[----:B------:R-:W2:Y:S01]  /*0270*/  I2F.RP R5, UR8 ;  /* 0x0000000800057d06 */ /* 0x000ea20008209400 */
[----:B------:R-:W-:Y:S02]  /*0280*/  LOP3.LUT R28, R2, 0xc, RZ, 0xfc, !PT ;  /* 0x0000000c021c7812 */ /* 0x000fe400078efcff */
[----:B------:R-:W-:Y:S02]  /*0290*/  LOP3.LUT R62, R57, 0x7, RZ, 0xc0, !PT ;  /* 0x00000007393e7812 */ /* 0x000fe400078ec0ff */
[----:B------:R-:W-:Y:S02]  /*02a0*/  SGXT.U32 R22, R22, 0x1 ;  /* 0x000000011616781a */ /* 0x000fe40000000000 */
[----:B------:R-:W-:Y:S02]  /*02b0*/  LOP3.LUT R38, R38, 0x7, R57, 0x78, !PT ;  /* 0x0000000726267812 */ /* 0x000fe400078e7839 */
[----:B------:R-:W-:-:S02]  /*02c0*/  LOP3.LUT R36, R36, 0x7, R57, 0x78, !PT ;  /* 0x0000000724247812 */ /* 0x000fc400078e7839 */
[----:B------:R-:W-:Y:S01]  /*02d0*/  LOP3.LUT R34, R34, 0x7, R57, 0x78, !PT ;  /* 0x0000000722227812 */ /* 0x000fe200078e7839 */
[----:B------:R-:W-:Y:S01]  /*02e0*/  IMAD.SHL.U32 R38, R38, 0x8, RZ ;  /* 0x0000000826267824 */ /* 0x000fe200078e00ff */
[----:B------:R-:W-:Y:S01]  /*02f0*/  LOP3.LUT R32, R32, 0x7, R57, 0x78, !PT ;  /* 0x0000000720207812 */ /* 0x000fe200078e7839 */
[----:B------:R-:W-:Y:S01]  /*0300*/  IMAD.SHL.U32 R36, R36, 0x8, RZ ;  /* 0x0000000824247824 */ /* 0x000fe200078e00ff */
[----:B--2---:R-:W2:Y:S01]  /*0310*/  MUFU.RCP R4, R5 ;  /* 0x0000000500047308 */ /* 0x004ea20000001000 */
[----:B------:R-:W-:Y:S01]  /*0320*/  LOP3.LUT R30, R30, 0x7, R57, 0x78, !PT ;  /* 0x000000071e1e7812 */ /* 0x000fe200078e7839 */
[----:B------:R-:W-:Y:S01]  /*0330*/  IMAD.SHL.U32 R34, R34, 0x8, RZ ;  /* 0x0000000822227824 */ /* 0x000fe200078e00ff */
[----:B------:R-:W-:Y:S01]  /*0340*/  LOP3.LUT R28, R28, 0x7, R57, 0x78, !PT ;  /* 0x000000071c1c7812 */ /* 0x000fe200078e7839 */
[----:B------:R-:W-:Y:S01]  /*0350*/  IMAD.SHL.U32 R32, R32, 0x8, RZ ;  /* 0x0000000820207824 */ /* 0x000fe200078e00ff */
[----:B------:R-:W-:Y:S01]  /*0360*/  SHF.R.U32.HI R61, RZ, 0x3, R57 ;  /* 0x00000003ff3d7819 */ /* 0x000fe20000011639 */
[----:B------:R-:W-:Y:S01]  /*0370*/  IMAD.SHL.U32 R30, R30, 0x8, RZ ;  /* 0x000000081e1e7824 */ /* 0x000fe200078e00ff */
[----:B------:R-:W-:Y:S01]  /*0380*/  LOP3.LUT R58, R22, 0x7, R57, 0x78, !PT ;  /* 0x00000007163a7812 */ /* 0x000fe200078e7839 */
[----:B------:R-:W-:Y:S01]  /*0390*/  IMAD.SHL.U32 R28, R28, 0x8, RZ ;  /* 0x000000081c1c7824 */ /* 0x000fe200078e00ff */
[----:B------:R-:W-:-:S03]  /*03a0*/  SGXT.U32 R61, R61, 0x2 ;  /* 0x000000023d3d781a */ /* 0x000fc60000000000 */
[----:B------:R-:W-:Y:S01]  /*03b0*/  IMAD.SHL.U32 R58, R58, 0x8, RZ ;  /* 0x000000083a3a7824 */ /* 0x000fe200078e00ff */
[C---:B------:R-:W-:Y:S01]  /*03c0*/  LOP3.LUT R42, R61.reuse, 0x2, RZ, 0xfc, !PT ;  /* 0x000000023d2a7812 */ /* 0x040fe200078efcff */
[----:B--2---:R-:W-:Y:S01]  /*03d0*/  VIADD R4, R4, 0xffffffe ;  /* 0x0ffffffe04047836 */ /* 0x004fe20000000000 */
[----:B------:R-:W-:Y:S01]  /*03e0*/  LOP3.LUT R26, R61, 0x6, RZ, 0xfc, !PT ;  /* 0x000000063d1a7812 */ /* 0x000fe200078efcff */
[C---:B------:R-:W-:Y:S01]  /*03f0*/  IMAD.SHL.U32 R5, R2.reuse, 0x20, RZ ;  /* 0x0000002002057824 */ /* 0x040fe200078e00ff */
[----:B------:R-:W-:Y:S01]  /*0400*/  LOP3.LUT R2, R2, 0xe, RZ, 0xfc, !PT ;  /* 0x0000000e02027812 */ /* 0x000fe200078efcff */
[----:B------:R-:W2:Y:S01]  /*0410*/  F2I.FTZ.U32.TRUNC.NTZ R0, R4 ;  /* 0x0000000400007305 */ /* 0x000ea2000021f000 */
[----:B------:R-:W-:Y:S02]  /*0420*/  LOP3.LUT R42, R42, 0x7, R57, 0x78, !PT ;  /* 0x000000072a2a7812 */ /* 0x000fe400078e7839 */
[----:B------:R-:W-:Y:S02]  /*0430*/  LOP3.LUT R46, R5, R46, RZ, 0xfc, !PT ;  /* 0x0000002e052e7212 */ /* 0x000fe400078efcff */
[----:B------:R-:W-:Y:S01]  /*0440*/  LOP3.LUT R2, R2, 0x7, R57, 0x78, !PT ;  /* 0x0000000702027812 */ /* 0x000fe200078e7839 */
[----:B------:R-:W-:Y:S01]  /*0450*/  IMAD.SHL.U32 R42, R42, 0x8, RZ ;  /* 0x000000082a2a7824 */ /* 0x000fe200078e00ff */
[----:B------:R-:W-:-:S03]  /*0460*/  LOP3.LUT R26, R26, 0x7, R57, 0x78, !PT ;  /* 0x000000071a1a7812 */ /* 0x000fc600078e7839 */
[----:B------:R-:W-:Y:S02]  /*0470*/  IMAD.SHL.U32 R2, R2, 0x8, RZ ;  /* 0x0000000802027824 */ /* 0x000fe400078e00ff */
[----:B------:R-:W-:Y:S01]  /*0480*/  IMAD.SHL.U32 R26, R26, 0x8, RZ ;  /* 0x000000081a1a7824 */ /* 0x000fe200078e00ff */
[----:B--2---:R-:W-:Y:S02]  /*0490*/  R2UR UR13, R0 ;  /* 0x00000000000d72ca */ /* 0x004fe400000e0000 */
[----:B------:R-:W-:-:S05]  /*04a0*/  IABS R0, UR18 ;  /* 0x0000001200007c13 */ /* 0x000fca0008000000 */
[----:B------:R-:W-:-:S05]  /*04b0*/  IMAD.MOV R0, RZ, RZ, -R0 ;  /* 0x000000ffff007224 */ /* 0x000fca00078e0a00 */
[----:B------:R-:W-:Y:S01]  /*04c0*/  R2UR UR7, R0 ;  /* 0x00000000000772ca */ /* 0x000fe200000e0000 */
[----:B------:R-:W-:Y:S01]  /*04d0*/  UIADD3 UR6, URZ, -UR13, URZ ;  /* 0x8000000d3f067290 */ /* 0x000fe2000fffe03f */
[----:B------:R-:W-:-:S03]  /*04e0*/  SHF.R.U32.HI R0, RZ, 0x4, R57 ;  /* 0x00000004ff007819 */ /* 0x000fc60000011639 */
[----:B------:R-:W-:Y:S01]  /*04f0*/  UIMAD UR6, UR6, UR8, URZ ;  /* 0x00000008060672a4 */ /* 0x000fe2000f8e023f */
[----:B------:R-:W-:-:S03]  /*0500*/  SGXT.U32 R0, R0, 0x3 ;  /* 0x000000030000781a */ /* 0x000fc60000000000 */
[----:B------:R-:W-:Y:S01]  /*0510*/  UIMAD.WIDE.U32 UR12, UR13, UR6, UR12 ;  /* 0x000000060d0c72a5 */ /* 0x000fe2000f8e000c */
[C---:B------:R-:W-:Y:S01]  /*0520*/  LOP3.LUT R3, R0.reuse, 0x30, RZ, 0xfc, !PT ;  /* 0x0000003000037812 */ /* 0x040fe200078efcff */
[C---:B------:R-:W-:Y:S01]  /*0530*/  IMAD.SHL.U32 R4, R0.reuse, 0x8, RZ ;  /* 0x0000000800047824 */ /* 0x040fe200078e00ff */
[C---:B------:R-:W-:Y:S01]  /*0540*/  LOP3.LUT R7, R0.reuse, 0x10, RZ, 0xfc, !PT ;  /* 0x0000001000077812 */ /* 0x040fe200078efcff */
[C---:B------:R-:W-:Y:S01]  /*0550*/  IMAD.SHL.U32 R9, R0.reuse, 0x80, RZ ;  /* 0x0000008000097824 */ /* 0x040fe200078e00ff */
[C---:B------:R-:W-:Y:S01]  /*0560*/  LOP3.LUT R5, R0.reuse, 0x20, RZ, 0xfc, !PT ;  /* 0x0000002000057812 */ /* 0x040fe200078efcff */
[----:B------:R-:W-:Y:S01]  /*0570*/  IMAD.SHL.U32 R3, R3, 0x80, RZ ;  /* 0x0000008003037824 */ /* 0x000fe200078e00ff */
[----:B------:R-:W-:Y:S01]  /*0580*/  UMOV UR19, UR13 ;  /* 0x0000000d00137c82 */ /* 0x000fe20008000000 */
[----:B------:R-:W-:Y:S01]  /*0590*/  LOP3.LUT R4, R4, 0x78, R41, 0x78, !PT ;  /* 0x0000007804047812 */ /* 0x000fe200078e7829 */
[----:B------:R-:W-:Y:S01]  /*05a0*/  UIMAD.WIDE.U32 UR12, UR19, UR4, URZ ;  /* 0x00000004130c72a5 */ /* 0x000fe2000f8e003f */
[C---:B------:R-:W-:Y:S01]  /*05b0*/  LOP3.LUT R69, R0.reuse, 0x8, RZ, 0xfc, !PT ;  /* 0x0000000800457812 */ /* 0x040fe200078efcff */
[----:B------:R-:W-:Y:S01]  /*05c0*/  IMAD.SHL.U32 R7, R7, 0x80, RZ ;  /* 0x0000008007077824 */ /* 0x000fe200078e00ff */
[C---:B------:R-:W-:Y:S01]  /*05d0*/  LOP3.LUT R67, R0.reuse, 0x18, RZ, 0xfc, !PT ;  /* 0x0000001800437812 */ /* 0x040fe200078efcff */
[----:B------:R-:W-:Y:S01]  /*05e0*/  IMAD.SHL.U32 R5, R5, 0x80, RZ ;  /* 0x0000008005057824 */ /* 0x000fe200078e00ff */
[C---:B------:R-:W-:Y:S01]  /*05f0*/  LOP3.LUT R65, R0.reuse, 0x28, RZ, 0xfc, !PT ;  /* 0x0000002800417812 */ /* 0x040fe200078efcff */
[----:B------:R-:W-:Y:S01]  /*0600*/  IMAD.SHL.U32 R69, R69, 0x80, RZ ;  /* 0x0000008045457824 */ /* 0x000fe200078e00ff */
[----:B------:R-:W-:Y:S01]  /*0610*/  UMOV UR9, UR13 ;  /* 0x0000000d00097c82 */ /* 0x000fe20008000000 */
[----:B------:R-:W-:Y:S01]  /*0620*/  LOP3.LUT R63, R0, 0x38, RZ, 0xfc, !PT ;  /* 0x00000038003f7812 */ /* 0x000fe200078efcff */
[----:B------:R-:W-:Y:S01]  /*0630*/  UIMAD UR4, UR9, UR7, UR4 ;  /* 0x00000007090472a4 */ /* 0x000fe2000f8e0204 */
[-C--:B------:R-:W-:Y:S01]  /*0640*/  LOP3.LUT R64, R3, R4.reuse, RZ, 0xfc, !PT ;  /* 0x0000000403407212 */ /* 0x080fe200078efcff */
[----:B------:R-:W-:Y:S01]  /*0650*/  IMAD.SHL.U32 R67, R67, 0x80, RZ ;  /* 0x0000008043437824 */ /* 0x000fe200078e00ff */
[-C--:B------:R-:W-:Y:S01]  /*0660*/  LOP3.LUT R68, R7, R4.reuse, RZ, 0xfc, !PT ;  /* 0x0000000407447212 */ /* 0x080fe200078efcff */
[----:B------:R-:W-:Y:S01]  /*0670*/  UISETP.GT.U32.AND UP0, UPT, UR8, UR4, UPT ;  /* 0x000000040800728c */ /* 0x000fe2000bf04070 */
[----:B------:R-:W-:Y:S01]  /*0680*/  IMAD.SHL.U32 R65, R65, 0x80, RZ ;  /* 0x0000008041417824 */ /* 0x000fe200078e00ff */
[-C--:B------:R-:W-:Y:S01]  /*0690*/  LOP3.LUT R66, R5, R4.reuse, RZ, 0xfc, !PT ;  /* 0x0000000405427212 */ /* 0x080fe200078efcff */
[----:B------:R-:W-:Y:S01]  /*06a0*/  IMAD.SHL.U32 R63, R63, 0x80, RZ ;  /* 0x000000803f3f7824 */ /* 0x000fe200078e00ff */
[----:B------:R-:W-:Y:S01]  /*06b0*/  LOP3.LUT R70, R4, R9, RZ, 0xfc, !PT ;  /* 0x0000000904467212 */ /* 0x000fe200078efcff */
[----:B------:R-:W-:Y:S01]  /*06c0*/  IMAD R7, R22, 0x8, R62 ;  /* 0x0000000816077824 */ /* 0x000fe200078e023e */
[-C--:B------:R-:W-:Y:S01]  /*06d0*/  LOP3.LUT R69, R69, R4.reuse, RZ, 0xfc, !PT ;  /* 0x0000000445457212 */ /* 0x080fe200078efcff */
[----:B------:R-:W-:Y:S01]  /*06e0*/  IMAD.SHL.U32 R68, R68, 0x2, RZ ;  /* 0x0000000244447824 */ /* 0x000fe200078e00ff */
[-C--:B------:R-:W-:Y:S01]  /*06f0*/  LOP3.LUT R67, R67, R4.reuse, RZ, 0xfc, !PT ;  /* 0x0000000443437212 */ /* 0x080fe200078efcff */
[----:B------:R-:W-:Y:S01]  /*0700*/  IMAD.SHL.U32 R7, R7, 0x80, RZ ;  /* 0x0000008007077824 */ /* 0x000fe200078e00ff */
[-C--:B------:R-:W-:Y:S01]  /*0710*/  LOP3.LUT R65, R65, R4.reuse, RZ, 0xfc, !PT ;  /* 0x0000000441417212 */ /* 0x080fe200078efcff */
[----:B------:R-:W-:Y:S01]  /*0720*/  @!UP0 UIADD3 UR4, UR4, -UR8, URZ ;  /* 0x8000000804048290 */ /* 0x000fe2000fffe03f */
[----:B------:R-:W-:Y:S01]  /*0730*/  LOP3.LUT R63, R63, R4, RZ, 0xfc, !PT ;  /* 0x000000043f3f7212 */ /* 0x000fe200078efcff */
[----:B------:R-:W-:Y:S01]  /*0740*/  @!UP0 UIADD3 UR9, UR9, 0x1, URZ ;  /* 0x0000000109098890 */ /* 0x000fe2000fffe03f */
[C---:B------:R-:W-:Y:S01]  /*0750*/  LOP3.LUT R60, R7.reuse, R60, RZ, 0xfc, !PT ;  /* 0x0000003c073c7212 */ /* 0x040fe200078efcff */
[----:B------:R-:W-:Y:S01]  /*0760*/  UISETP.GE.U32.AND UP1, UPT, UR4, UR8, UPT ;  /* 0x000000080400728c */ /* 0x000fe2000bf26070 */
[C---:B------:R-:W-:Y:S01]  /*0770*/  LOP3.LUT R38, R7.reuse, R38, RZ, 0xfc, !PT ;  /* 0x0000002607267212 */ /* 0x040fe200078efcff */
[----:B------:R-:W-:Y:S01]  /*0780*/  UISETP.GE.AND UP0, UPT, UR5, URZ, UPT ;  /* 0x0000003f0500728c */ /* 0x000fe2000bf06270 */
[C---:B------:R-:W-:Y:S01]  /*0790*/  LOP3.LUT R36, R7.reuse, R36, RZ, 0xfc, !PT ;  /* 0x0000002407247212 */ /* 0x040fe200078efcff */
[----:B------:R-:W-:Y:S01]  /*07a0*/  UMOV UR4, 0x400 ;  /* 0x0000040000047882 */ /* 0x000fe20000000000 */
[C---:B------:R-:W-:Y:S01]  /*07b0*/  LOP3.LUT R34, R7.reuse, R34, RZ, 0xfc, !PT ;  /* 0x0000002207227212 */ /* 0x040fe200078efcff */
[----:B----4-:R-:W-:Y:S01]  /*07c0*/  UPRMT UR16, UR16, 0x654, UR4 ;  /* 0x0000065410107896 */ /* 0x010fe20008000004 */
[C---:B------:R-:W-:Y:S01]  /*07d0*/  LOP3.LUT R32, R7.reuse, R32, RZ, 0xfc, !PT ;  /* 0x0000002007207212 */ /* 0x040fe200078efcff */
[----:B------:R-:W-:Y:S01]  /*07e0*/  IMAD.SHL.U32 R70, R70, 0x2, RZ ;  /* 0x0000000246467824 */ /* 0x000fe200078e00ff */
[----:B------:R-:W-:Y:S01]  /*07f0*/  LOP3.LUT R30, R7, R30, RZ, 0xfc, !PT ;  /* 0x0000001e071e7212 */ /* 0x000fe200078efcff */
[----:B------:R-:W-:Y:S01]  /*0800*/  IMAD.SHL.U32 R69, R69, 0x2, RZ ;  /* 0x0000000245457824 */ /* 0x000fe200078e00ff */
[----:B------:R-:W-:Y:S01]  /*0810*/  @UP1 UIADD3 UR9, UR9, 0x1, URZ ;  /* 0x0000000109091890 */ /* 0x000fe2000fffe03f */
[C---:B------:R-:W-:Y:S01]  /*0820*/  LOP3.LUT R28, R7.reuse, R28, RZ, 0xfc, !PT ;  /* 0x0000001c071c7212 */ /* 0x040fe200078efcff */
[----:B------:R-:W-:Y:S01]  /*0830*/  UISETP.NE.AND UP1, UPT, UR18, URZ, UPT ;  /* 0x0000003f1200728c */ /* 0x000fe2000bf25270 */
[----:B------:R-:W-:Y:S01]  /*0840*/  LOP3.LUT R2, R7, R2, RZ, 0xfc, !PT ;  /* 0x0000000207027212 */ /* 0x000fe200078efcff */
[----:B------:R-:W-:Y:S01]  /*0850*/  @!UP0 UIADD3 UR9, -UR9, URZ, URZ ;  /* 0x0000003f09098290 */ /* 0x000fe2000fffe13f */
[----:B------:R-:W-:Y:S01]  /*0860*/  LOP3.LUT R41, R41, 0x78, RZ, 0xc0, !PT ;  /* 0x0000007829297812 */ /* 0x000fe200078ec0ff */
[----:B------:R-:W-:Y:S01]  /*0870*/  VIADD R33, R70, UR16 ;  /* 0x0000001046217c36 */ /* 0x000fe20008000000 */
[----:B------:R-:W-:Y:S01]  /*0880*/  UIADD3 UR15, UR16, 0x4000, URZ ;  /* 0x00004000100f7890 */ /* 0x000fe2000fffe03f */
[----:B------:R-:W-:Y:S01]  /*0890*/  VIADD R31, R69, UR16 ;  /* 0x00000010451f7c36 */ /* 0x000fe20008000000 */
[----:B------:R-:W-:Y:S01]  /*08a0*/  USEL UR6, UR17, UR9, !UP1 ;  /* 0x0000000911067287 */ /* 0x000fe2000c800000 */
[----:B------:R-:W-:Y:S01]  /*08b0*/  IMAD.SHL.U32 R67, R67, 0x2, RZ ;  /* 0x0000000243437824 */ /* 0x000fe200078e00ff */
[----:B------:R-:W-:Y:S01]  /*08c0*/  UMOV UR13, 0x3 ;  /* 0x00000003000d7882 */ /* 0x000fe20000000000 */
[----:B------:R-:W-:Y:S01]  /*08d0*/  IMAD.SHL.U32 R66, R66, 0x2, RZ ;  /* 0x0000000242427824 */ /* 0x000fe200078e00ff */
[----:B------:R-:W-:Y:S01]  /*08e0*/  USHF.L.U32 UR6, UR6, 0x6, URZ ;  /* 0x0000000606067899 */ /* 0x000fe2000800063f */
[----:B------:R-:W-:Y:S01]  /*08f0*/  IMAD.SHL.U32 R65, R65, 0x2, RZ ;  /* 0x0000000241417824 */ /* 0x000fe200078e00ff */
[----:B------:R-:W-:Y:S01]  /*0900*/  UMOV UR12, URZ ;  /* 0x0000003f000c7c82 */ /* 0x000fe20008000000 */
[----:B------:R-:W-:Y:S01]  /*0910*/  IMAD.SHL.U32 R64, R64, 0x2, RZ ;  /* 0x0000000240407824 */ /* 0x000fe200078e00ff */
[----:B------:R-:W-:Y:S01]  /*0920*/  UMOV UR9, URZ ;  /* 0x0000003f00097c82 */ /* 0x000fe20008000000 */
[----:B------:R-:W-:Y:S01]  /*0930*/  VIADD R29, R68, UR16 ;  /* 0x00000010441d7c36 */ /* 0x000fe20008000000 */
[----:B------:R-:W-:Y:S01]  /*0940*/  LOP3.LUT R3, R0, UR6, RZ, 0xfc, !PT ;  /* 0x0000000600037c12 */ /* 0x000fe2000f8efcff */
[----:B------:R-:W-:Y:S01]  /*0950*/  IMAD.U32 R17, RZ, RZ, UR6 ;  /* 0x00000006ff117e24 */ /* 0x000fe2000f8e00ff */
[----:B------:R-:W-:Y:S01]  /*0960*/  UMOV UR4, UR16 ;  /* 0x0000001000047c82 */ /* 0x000fe20008000000 */
[----:B------:R-:W-:Y:S01]  /*0970*/  IMAD.U32 R13, RZ, RZ, UR6 ;  /* 0x00000006ff0d7e24 */ /* 0x000fe2000f8e00ff */
[----:B------:R-:W-:Y:S01]  /*0980*/  UMOV UR5, UR15 ;  /* 0x0000000f00057c82 */ /* 0x000fe20008000000 */
[----:B------:R-:W-:Y:S01]  /*0990*/  IMAD.HI R5, R3, 0x2aaaaaab, RZ ;  /* 0x2aaaaaab03057827 */ /* 0x000fe200078e02ff */
[----:B------:R-:W-:-:S02]  /*09a0*/  LOP3.LUT R16, R17, 0x10, R0, 0xfe, !PT ;  /* 0x0000001011107812 */ /* 0x000fc400078efe00 */
[----:B------:R-:W-:Y:S01]  /*09b0*/  LOP3.LUT R13, R13, 0x18, R0, 0xfe, !PT ;  /* 0x000000180d0d7812 */ /* 0x000fe200078efe00 */
[----:B------:R-:W-:Y:S01]  /*09c0*/  IMAD.U32 R15, RZ, RZ, UR6 ;  /* 0x00000006ff0f7e24 */ /* 0x000fe2000f8e00ff */
[----:B------:R-:W-:Y:S01]  /*09d0*/  SHF.R.U32.HI R4, RZ, 0x1f, R5 ;  /* 0x0000001fff047819 */ /* 0x000fe20000011605 */
[----:B------:R-:W-:Y:S02]  /*09e0*/  IMAD.U32 R11, RZ, RZ, UR6 ;  /* 0x00000006ff0b7e24 */ /* 0x000fe4000f8e00ff */
[----:B------:R-:W-:Y:S01]  /*09f0*/  IMAD.U32 R7, RZ, RZ, UR6 ;  /* 0x00000006ff077e24 */ /* 0x000fe2000f8e00ff */
[----:B------:R-:W-:Y:S01]  /*0a00*/  LEA.HI R4, R5, R4, RZ, 0x16 ;  /* 0x0000000405047211 */ /* 0x000fe200078fb0ff */
[----:B------:R-:W-:Y:S01]  /*0a10*/  IMAD.U32 R9, RZ, RZ, UR6 ;  /* 0x00000006ff097e24 */ /* 0x000fe2000f8e00ff */
[----:B------:R-:W-:Y:S01]  /*0a20*/  LOP3.LUT R15, R15, 0x8, R0, 0xfe, !PT ;  /* 0x000000080f0f7812 */ /* 0x000fe200078efe00 */
[----:B------:R-:W-:Y:S01]  /*0a30*/  IMAD.HI R10, R16, 0x2aaaaaab, RZ ;  /* 0x2aaaaaab100a7827 */ /* 0x000fe200078e02ff */
[----:B------:R-:W-:-:S02]  /*0a40*/  LOP3.LUT R14, R11, 0x20, R0, 0xfe, !PT ;  /* 0x000000200b0e7812 */ /* 0x000fc400078efe00 */
[----:B------:R-:W-:Y:S01]  /*0a50*/  LOP3.LUT R8, R7, 0x28, R0, 0xfe, !PT ;  /* 0x0000002807087812 */ /* 0x000fe200078efe00 */
[----:B------:R-:W-:Y:S01]  /*0a60*/  IMAD R4, R4, -0x1800, R3 ;  /* 0xffffe80004047824 */ /* 0x000fe200078e0203 */
[----:B------:R-:W-:Y:S01]  /*0a70*/  LOP3.LUT R6, R9, 0x30, R0, 0xfe, !PT ;  /* 0x0000003009067812 */ /* 0x000fe200078efe00 */
[----:B------:R-:W-:Y:S01]  /*0a80*/  IMAD.HI R3, R13, 0x2aaaaaab, RZ ;  /* 0x2aaaaaab0d037827 */ /* 0x000fe200078e02ff */
[----:B------:R-:W-:-:S03]  /*0a90*/  SHF.R.U32.HI R11, RZ, 0x1f, R10 ;  /* 0x0000001fff0b7819 */ /* 0x000fc6000001160a */
[----:B------:R-:W-:Y:S01]  /*0aa0*/  IMAD.HI R7, R15, 0x2aaaaaab, RZ ;  /* 0x2aaaaaab0f077827 */ /* 0x000fe200078e02ff */
[----:B------:R-:W-:Y:S02]  /*0ab0*/  LEA.HI R11, R10, R11, RZ, 0x16 ;  /* 0x0000000b0a0b7211 */ /* 0x000fe400078fb0ff */
[----:B------:R-:W-:Y:S01]  /*0ac0*/  SHF.R.U32.HI R10, RZ, 0x1f, R3 ;  /* 0x0000001fff0a7819 */ /* 0x000fe20000011603 */
[----:B------:R-:W-:Y:S01]  /*0ad0*/  IMAD.HI R18, R6, 0x2aaaaaab, RZ ;  /* 0x2aaaaaab06127827 */ /* 0x000fe200078e02ff */
[----:B------:R-:W-:Y:S02]  /*0ae0*/  SHF.R.U32.HI R12, RZ, 0x1f, R7 ;  /* 0x0000001fff0c7819 */ /* 0x000fe40000011607 */
[----:B------:R-:W-:Y:S01]  /*0af0*/  LEA.HI R10, R3, R10, RZ, 0x16 ;  /* 0x0000000a030a7211 */ /* 0x000fe200078fb0ff */
[----:B------:R-:W-:Y:S01]  /*0b00*/  IMAD.U32 R5, RZ, RZ, UR6 ;  /* 0x00000006ff057e24 */ /* 0x000fe2000f8e00ff */
[----:B------:R-:W-:Y:S01]  /*0b10*/  LEA.HI R12, R7, R12, RZ, 0x16 ;  /* 0x0000000c070c7211 */ /* 0x000fe200078fb0ff */
[----:B------:R-:W-:Y:S01]  /*0b20*/  IMAD.HI R24, R8, 0x2aaaaaab, RZ ;  /* 0x2aaaaaab08187827 */ /* 0x000fe200078e02ff */
[----:B------:R-:W-:-:S02]  /*0b30*/  SHF.R.U32.HI R3, RZ, 0x1f, R18 ;  /* 0x0000001fff037819 */ /* 0x000fc40000011612 */
[----:B------:R-:W-:Y:S01]  /*0b40*/  LOP3.LUT R5, R5, 0x38, R0, 0xfe, !PT ;  /* 0x0000003805057812 */ /* 0x000fe200078efe00 */
[----:B------:R-:W-:Y:S01]  /*0b50*/  IMAD R10, R10, -0x1800, R13 ;  /* 0xffffe8000a0a7824 */ /* 0x000fe200078e020d */
[----:B------:R-:W-:Y:S01]  /*0b60*/  LEA.HI R3, R18, R3, RZ, 0x16 ;  /* 0x0000000312037211 */ /* 0x000fe200078fb0ff */
[----:B------:R-:W-:Y:S01]  /*0b70*/  IMAD R18, R12, -0x1800, R15 ;  /* 0xffffe8000c127824 */ /* 0x000fe200078e020f */
[----:B------:R-:W-:Y:S01]  /*0b80*/  SHF.R.U32.HI R7, RZ, 0x1f, R24 ;  /* 0x0000001fff077819 */ /* 0x000fe20000011618 */
[----:B------:R-:W-:Y:S01]  /*0b90*/  IMAD.HI R0, R14, 0x2aaaaaab, RZ ;  /* 0x2aaaaaab0e007827 */ /* 0x000fe200078e02ff */
[----:B------:R-:W2:Y:S02]  /*0ba0*/  LDC.64 R12, c[0x0][0x210] ;  /* 0x00008400ff0c7b82 */ /* 0x000ea40000000a00 */
[----:B------:R-:W-:Y:S01]  /*0bb0*/  LEA.HI R7, R24, R7, RZ, 0x16 ;  /* 0x0000000718077211 */ /* 0x000fe200078fb0ff */
[----:B------:R-:W-:Y:S01]  /*0bc0*/  IMAD.HI R17, R5, 0x2aaaaaab, RZ ;  /* 0x2aaaaaab05117827 */ /* 0x000fe200078e02ff */
[----:B------:R-:W-:-:S02]  /*0bd0*/  SHF.R.U32.HI R9, RZ, 0x1f, R0 ;  /* 0x0000001fff097819 */ /* 0x000fc40000011600 */
[----:B------:R-:W-:Y:S01]  /*0be0*/  LOP3.LUT R24, R22, 0x8, RZ, 0xfc, !PT ;  /* 0x0000000816187812 */ /* 0x000fe200078efcff */
[----:B------:R-:W-:Y:S01]  /*0bf0*/  IMAD R16, R11, -0x1800, R16 ;  /* 0xffffe8000b107824 */ /* 0x000fe200078e0210 */
[----:B------:R-:W-:Y:S01]  /*0c00*/  LEA.HI R9, R0, R9, RZ, 0x16 ;  /* 0x0000000900097211 */ /* 0x000fe200078fb0ff */
[----:B------:R-:W-:Y:S01]  /*0c10*/  IMAD R8, R7, -0x1800, R8 ;  /* 0xffffe80007087824 */ /* 0x000fe200078e0208 */
[----:B------:R-:W-:Y:S01]  /*0c20*/  SHF.R.U32.HI R0, RZ, 0x1f, R17 ;  /* 0x0000001fff007819 */ /* 0x000fe20000011611 */
[----:B------:R-:W-:Y:S01]  /*0c30*/  IMAD R6, R3, -0x1800, R6 ;  /* 0xffffe80003067824 */ /* 0x000fe200078e0206 */
[----:B------:R-:W-:Y:S01]  /*0c40*/  LOP3.LUT R24, R24, 0x7, R57, 0x78, !PT ;  /* 0x0000000718187812 */ /* 0x000fe200078e7839 */
[----:B------:R-:W-:Y:S01]  /*0c50*/  IMAD R14, R9, -0x1800, R14 ;  /* 0xffffe800090e7824 */ /* 0x000fe200078e020e */
[----:B------:R-:W-:Y:S01]  /*0c60*/  LEA.HI R0, R17, R0, RZ, 0x16 ;  /* 0x0000000011007211 */ /* 0x000fe200078fb0ff */
[--C-:B------:R-:W-:Y:S01]  /*0c70*/  IMAD R45, R4, 0xc00, R41.reuse ;  /* 0x00000c00042d7824 */ /* 0x100fe200078e0229 */
[----:B------:R-:W-:Y:S01]  /*0c80*/  LOP3.LUT R4, R61, 0xa, RZ, 0xfc, !PT ;  /* 0x0000000a3d047812 */ /* 0x000fe200078efcff */
[----:B------:R-:W-:-:S02]  /*0c90*/  IMAD R7, R18, 0xc00, R41 ;  /* 0x00000c0012077824 */ /* 0x000fc400078e0229 */
[----:B------:R-:W-:Y:S01]  /*0ca0*/  IMAD R0, R0, -0x1800, R5 ;  /* 0xffffe80000007824 */ /* 0x000fe200078e0205 */
[----:B------:R-:W-:Y:S01]  /*0cb0*/  LOP3.LUT R4, R4, 0x7, R57, 0x78, !PT ;  /* 0x0000000704047812 */ /* 0x000fe200078e7839 */
[--C-:B------:R-:W-:Y:S02]  /*0cc0*/  IMAD R9, R16, 0xc00, R41.reuse ;  /* 0x00000c0010097824 */ /* 0x100fe400078e0229 */
[--C-:B------:R-:W-:Y:S02]  /*0cd0*/  IMAD R11, R10, 0xc00, R41.reuse ;  /* 0x00000c000a0b7824 */ /* 0x100fe400078e0229 */
[--C-:B------:R-:W-:Y:S02]  /*0ce0*/  IMAD R15, R14, 0xc00, R41.reuse ;  /* 0x00000c000e0f7824 */ /* 0x100fe400078e0229 */
[--C-:B------:R-:W-:Y:S02]  /*0cf0*/  IMAD R17, R8, 0xc00, R41.reuse ;  /* 0x00000c0008117824 */ /* 0x100fe400078e0229 */
[----:B------:R-:W-:-:S02]  /*0d00*/  IMAD R19, R6, 0xc00, R41 ;  /* 0x00000c0006137824 */ /* 0x000fc400078e0229 */
[----:B------:R-:W-:Y:S01]  /*0d10*/  IMAD R3, R0, 0xc00, R41 ;  /* 0x00000c0000037824 */ /* 0x000fe200078e0229 */
[----:B------:R-:W-:Y:S01]  /*0d20*/  LOP3.LUT R0, R61, 0xe, RZ, 0xfc, !PT ;  /* 0x0000000e3d007812 */ /* 0x000fe200078efcff */
[----:B--2---:R-:W-:-:S03]  /*0d30*/  IMAD.WIDE.U32 R40, R41, 0x2, R12 ;  /* 0x0000000229287825 */ /* 0x004fc600078e000c */
[----:B------:R-:W-:Y:S01]  /*0d40*/  LOP3.LUT R0, R0, 0x7, R57, 0x78, !PT ;  /* 0x0000000700007812 */ /* 0x000fe200078e7839 */
[--C-:B-1---5:R-:W-:Y:S01]  /*0d50*/  IMAD.WIDE R44, R45, 0x2, R20.reuse ;  /* 0x000000022d2c7825 */ /* 0x122fe200078e0214 */
[----:B------:R-:W-:Y:S01]  /*0d60*/  @!PT LDS RZ, [RZ] ;  /* 0x00000000fffff984 */ /* 0x000fe20000000800 */
[----:B------:R-:W-:Y:S01]  /*0d70*/  @!PT LDS RZ, [RZ] ;  /* 0x00000000fffff984 */ /* 0x000fe20000000800 */
[----:B------:R-:W-:Y:S01]  /*0d80*/  @!PT LDS RZ, [RZ] ;  /* 0x00000000fffff984 */ /* 0x000fe20000000800 */
[----:B------:R-:W-:Y:S03]  /*0d90*/  LDGSTS.E.BYPASS.LTC128B.128 [R33], desc[UR22][R40.64] ;  /* 0x0000000028217fae */ /* 0x000fe6000b901d56 */
[--C-:B------:R-:W-:Y:S01]  /*0da0*/  IMAD.WIDE R6, R7, 0x2, R20.reuse ;  /* 0x0000000207067825 */ /* 0x100fe200078e0214 */
[----:B------:R-:W-:Y:S03]  /*0db0*/  LDGSTS.E.BYPASS.LTC128B.128 [R31], desc[UR22][R40.64] ;  /* 0x00000000281f7fae */ /* 0x000fe6000b901d56 */
[--C-:B------:R-:W-:Y:S01]  /*0dc0*/  IMAD.WIDE R8, R9, 0x2, R20.reuse ;  /* 0x0000000209087825 */ /* 0x100fe200078e0214 */
[----:B------:R-:W0:Y:S03]  /*0dd0*/  LDGDEPBAR ;  /* 0x00000000000079af */ /* 0x000e260000000000 */
[----:B------:R-:W-:Y:S01]  /*0de0*/  IMAD.WIDE R10, R11, 0x2, R20 ;  /* 0x000000020b0a7825 */ /* 0x000fe200078e0214 */
[----:B------:R-:W-:Y:S03]  /*0df0*/  LDGSTS.E.BYPASS.LTC128B.128 [R33+0x4000], desc[UR22][R44.64] ;  /* 0x040000002c217fae */ /* 0x000fe6000b901d56 */
[----:B------:R-:W-:Y:S01]  /*0e00*/  IMAD.SHL.U32 R63, R63, 0x2, RZ ;  /* 0x000000023f3f7824 */ /* 0x000fe200078e00ff */
[----:B------:R-:W-:Y:S01]  /*0e10*/  LDGSTS.E.BYPASS.LTC128B.128 [R31+0x4000], desc[UR22][R6.64] ;  /* 0x04000000061f7fae */ /* 0x000fe2000b901d56 */
[----:B------:R-:W-:-:S02]  /*0e20*/  VIADD R27, R67, UR16 ;  /* 0x00000010431b7c36 */ /* 0x000fc40008000000 */
[--C-:B------:R-:W-:Y:S01]  /*0e30*/  IMAD.WIDE R14, R15, 0x2, R20.reuse ;  /* 0x000000020f0e7825 */ /* 0x100fe200078e0214 */
[----:B------:R-:W-:Y:S03]  /*0e40*/  LDGSTS.E.BYPASS.LTC128B.128 [R29+0x4000], desc[UR22][R8.64] ;  /* 0x04000000081d7fae */ /* 0x000fe6000b901d56 */
[----:B------:R-:W-:Y:S01]  /*0e50*/  VIADD R25, R66, UR16 ;  /* 0x0000001042197c36 */ /* 0x000fe20008000000 */
[----:B------:R-:W-:Y:S01]  /*0e60*/  LDGSTS.E.BYPASS.LTC128B.128 [R27+0x4000], desc[UR22][R10.64] ;  /* 0x040000000a1b7fae */ /* 0x000fe2000b901d56 */
[----:B------:R-:W-:-:S03]  /*0e70*/  IMAD.WIDE R16, R17, 0x2, R20 ;  /* 0x0000000211107825 */ /* 0x000fc600078e0214 */
[----:B------:R-:W-:Y:S01]  /*0e80*/  LDGSTS.E.BYPASS.LTC128B.128 [R25+0x4000], desc[UR22][R14.64] ;  /* 0x040000000e197fae */ /* 0x000fe2000b901d56 */
[----:B------:R-:W-:Y:S01]  /*0e90*/  IMAD.WIDE R18, R19, 0x2, R20 ;  /* 0x0000000213127825 */ /* 0x000fe200078e0214 */
[----:B------:R-:W-:-:S03]  /*0ea0*/  IADD3 R50, P1, R16, 0x400, RZ ;  /* 0x0000040010327810 */ /* 0x000fc60007f3e0ff */
[----:B------:R-:W-:Y:S01]  /*0eb0*/  VIADD R23, R65, UR16 ;  /* 0x0000001041177c36 */ /* 0x000fe20008000000 */
[----:B------:R-:W-:Y:S01]  /*0ec0*/  IADD3 R52, P2, R18, 0x400, RZ ;  /* 0x0000040012347810 */ /* 0x000fe20007f5e0ff */
[----:B------:R-:W-:-:S03]  /*0ed0*/  IMAD.WIDE R20, R3, 0x2, R20 ;  /* 0x0000000203147825 */ /* 0x000fc600078e0214 */
[----:B------:R-:W-:Y:S01]  /*0ee0*/  LDGSTS.E.BYPASS.LTC128B.128 [R23+0x4000], desc[UR22][R16.64] ;  /* 0x0400000010177fae */ /* 0x000fe2000b901d56 */
[----:B------:R-:W-:Y:S01]  /*0ef0*/  VIADD R5, R64, UR16 ;  /* 0x0000001040057c36 */ /* 0x000fe20008000000 */
[----:B------:R-:W-:Y:S01]  /*0f00*/  IADD3 R54, P3, R20, 0x400, RZ ;  /* 0x0000040014367810 */ /* 0x000fe20007f7e0ff */
[----:B------:R-:W-:Y:S02]  /*0f10*/  VIADD R3, R63, UR16 ;  /* 0x000000103f037c36 */ /* 0x000fe40008000000 */
[----:B------:R-:W-:Y:S01]  /*0f20*/  IMAD.SHL.U32 R4, R4, 0x8, RZ ;  /* 0x0000000804047824 */ /* 0x000fe200078e00ff */
[----:B------:R-:W-:Y:S01]  /*0f30*/  LDGSTS.E.BYPASS.LTC128B.128 [R5+0x4000], desc[UR22][R18.64] ;  /* 0x0400000012057fae */ /* 0x000fe2000b901d56 */
[----:B------:R-:W-:Y:S02]  /*0f40*/  IMAD.SHL.U32 R0, R0, 0x8, RZ ;  /* 0x0000000800007824 */ /* 0x000fe400078e00ff */
[----:B------:R-:W-:Y:S01]  /*0f50*/  IMAD.SHL.U32 R24, R24, 0x8, RZ ;  /* 0x0000000818187824 */ /* 0x000fe200078e00ff */
[----:B------:R-:W-:Y:S01]  /*0f60*/  LDGSTS.E.BYPASS.LTC128B.128 [R3+0x4000], desc[UR22][R20.64] ;  /* 0x0400000014037fae */ /* 0x000fe2000b901d56 */
[----:B------:R-:W-:-:S02]  /*0f70*/  IMAD.SHL.U32 R60, R60, 0x2, RZ ;  /* 0x000000023c3c7824 */ /* 0x000fc400078e00ff */
[----:B------:R-:W-:Y:S01]  /*0f80*/  IMAD.X R51, RZ, RZ, R19, P2 ;  /* 0x000000ffff337224 */ /* 0x000fe200010e0613 */
[----:B------:R-:W0:Y:S01]  /*0f90*/  LDGDEPBAR ;  /* 0x00000000000079af */ /* 0x000e220000000000 */
[----:B------:R-:W-:Y:S02]  /*0fa0*/  IMAD.X R49, RZ, RZ, R17, P1 ;  /* 0x000000ffff317224 */ /* 0x000fe400008e0611 */
[----:B------:R-:W-:Y:S01]  /*0fb0*/  IMAD.X R53, RZ, RZ, R21, P3 ;  /* 0x000000ffff357224 */ /* 0x000fe200018e0615 */
[----:B------:R-:W-:Y:S01]  /*0fc0*/  BAR.SYNC.DEFER_BLOCKING 0x0 ;  /* 0x0000000000007b1d */ /* 0x000fe20000010000 */
[----:B------:R-:W-:Y:S02]  /*0fd0*/  IMAD.SHL.U32 R38, R38, 0x2, RZ ;  /* 0x0000000226267824 */ /* 0x000fe400078e00ff */
[----:B------:R-:W-:Y:S02]  /*0fe0*/  IMAD.SHL.U32 R36, R36, 0x2, RZ ;  /* 0x0000000224247824 */ /* 0x000fe400078e00ff */
[----:B------:R-:W-:-:S02]  /*0ff0*/  IMAD.SHL.U32 R34, R34, 0x2, RZ ;  /* 0x0000000222227824 */ /* 0x000fc400078e00ff */
[----:B------:R-:W-:Y:S02]  /*1000*/  IMAD.SHL.U32 R32, R32, 0x2, RZ ;  /* 0x0000000220207824 */ /* 0x000fe400078e00ff */
[----:B------:R-:W-:Y:S02]  /*1010*/  IMAD.SHL.U32 R30, R30, 0x2, RZ ;  /* 0x000000021e1e7824 */ /* 0x000fe400078e00ff */
[----:B------:R-:W-:Y:S02]  /*1020*/  IMAD.SHL.U32 R28, R28, 0x2, RZ ;  /* 0x000000021c1c7824 */ /* 0x000fe400078e00ff */
[----:B------:R-:W-:Y:S01]  /*1030*/  IMAD.SHL.U32 R2, R2, 0x2, RZ ;  /* 0x0000000202027824 */ /* 0x000fe200078e00ff */
[----:B------:R-:W-:Y:S01]  /*1040*/  @!PT LDS RZ, [RZ] ;  /* 0x00000000fffff984 */ /* 0x000fe20000000800 */
[----:B------:R-:W-:Y:S01]  /*1050*/  @!PT LDS RZ, [RZ] ;  /* 0x00000000fffff984 */ /* 0x000fe20000000800 */
[----:B------:R-:W-:Y:S01]  /*1060*/  @!PT LDS RZ, [RZ] ;  /* 0x00000000fffff984 */ /* 0x000fe20000000800 */
[----:B------:R-:W-:Y:S04]  /*1070*/  LDGSTS.E.BYPASS.LTC128B.128 [R33+0x1000], desc[UR22][R40.64+0x100] ;  /* 0x0100010028217fae */ /* 0x000fe8000b901d56 */
[----:B------:R-:W-:Y:S04]  /*1080*/  LDGSTS.E.BYPASS.LTC128B.128 [R31+0x1000], desc[UR22][R40.64+0x100] ;  /* 0x01000100281f7fae */ /* 0x000fe8000b901d56 */
[----:B------:R-:W0:Y:S04]  /*1090*/  LDGDEPBAR ;  /* 0x00000000000079af */ /* 0x000e280000000000 */
[----:B------:R-:W-:Y:S04]  /*10a0*/  LDGSTS.E.BYPASS.LTC128B.128 [R33+0x8000], desc[UR22][R44.64+0x100] ;  /* 0x080001002c217fae */ /* 0x000fe8000b901d56 */
[----:B------:R-:W-:Y:S04]  /*10b0*/  LDGSTS.E.BYPASS.LTC128B.128 [R31+0x8000], desc[UR22][R6.64+0x100] ;  /* 0x08000100061f7fae */ /* 0x000fe8000b901d56 */
[----:B------:R-:W-:Y:S04]  /*10c0*/  LDGSTS.E.BYPASS.LTC128B.128 [R29+0x8000], desc[UR22][R8.64+0x100] ;  /* 0x08000100081d7fae */ /* 0x000fe8000b901d56 */
[----:B------:R-:W-:Y:S04]  /*10d0*/  LDGSTS.E.BYPASS.LTC128B.128 [R27+0x8000], desc[UR22][R10.64+0x100] ;  /* 0x080001000a1b7fae */ /* 0x000fe8000b901d56 */
[----:B------:R-:W-:Y:S04]  /*10e0*/  LDGSTS.E.BYPASS.LTC128B.128 [R25+0x8000], desc[UR22][R14.64+0x100] ;  /* 0x080001000e197fae */ /* 0x000fe8000b901d56 */
[----:B------:R-:W-:Y:S04]  /*10f0*/  LDGSTS.E.BYPASS.LTC128B.128 [R23+0x8000], desc[UR22][R16.64+0x100] ;  /* 0x0800010010177fae */ /* 0x000fe8000b901d56 */
[----:B------:R-:W-:Y:S04]  /*1100*/  LDGSTS.E.BYPASS.LTC128B.128 [R5+0x8000], desc[UR22][R18.64+0x100] ;  /* 0x0800010012057fae */ /* 0x000fe8000b901d56 */
[----:B------:R-:W-:Y:S04]  /*1110*/  LDGSTS.E.BYPASS.LTC128B.128 [R3+0x8000], desc[UR22][R20.64+0x100] ;  /* 0x0800010014037fae */ /* 0x000fe8000b901d56 */
[----:B------:R-:W0:Y:S01]  /*1120*/  LDGDEPBAR ;  /* 0x00000000000079af */ /* 0x000e220000000000 */
[----:B------:R-:W-:Y:S06]  /*1130*/  BAR.SYNC.DEFER_BLOCKING 0x0 ;  /* 0x0000000000007b1d */ /* 0x000fec0000010000 */
        /* <DEDUP_REMOVED lines=20> */
[----:B------:R1:W-:Y:S04]  /*1280*/  LDGSTS.E.BYPASS.LTC128B.128 [R31+0x3000], desc[UR22][R40.64+0x300] ;  /* 0x03000300281f7fae */ /* 0x0003e8000b901d56 */
[----:B------:R-:W0:Y:S04]  /*1290*/  LDGDEPBAR ;  /* 0x00000000000079af */ /* 0x000e280000000000 */
[----:B------:R-:W-:Y:S04]  /*12a0*/  LDGSTS.E.BYPASS.LTC128B.128 [R33+0x10000], desc[UR22][R44.64+0x300] ;  /* 0x100003002c217fae */ /* 0x000fe8000b901d56 */
[----:B------:R-:W-:Y:S04]  /*12b0*/  LDGSTS.E.BYPASS.LTC128B.128 [R31+0x10000], desc[UR22][R6.64+0x300] ;  /* 0x10000300061f7fae */ /* 0x000fe8000b901d56 */
[----:B------:R-:W-:Y:S04]  /*12c0*/  LDGSTS.E.BYPASS.LTC128B.128 [R29+0x10000], desc[UR22][R8.64+0x300] ;  /* 0x10000300081d7fae */ /* 0x000fe8000b901d56 */
[----:B------:R-:W-:Y:S04]  /*12d0*/  LDGSTS.E.BYPASS.LTC128B.128 [R27+0x10000], desc[UR22][R10.64+0x300] ;  /* 0x100003000a1b7fae */ /* 0x000fe8000b901d56 */
[----:B------:R-:W-:Y:S01]  /*12e0*/  LDGSTS.E.BYPASS.LTC128B.128 [R25+0x10000], desc[UR22][R14.64+0x300] ;  /* 0x100003000e197fae */ /* 0x000fe2000b901d56 */
[----:B-1----:R-:W-:-:S03]  /*12f0*/  LOP3.LUT R40, R22, 0x4, RZ, 0xfc, !PT ;  /* 0x0000000416287812 */ /* 0x002fc600078efcff */
[----:B------:R-:W-:Y:S01]  /*1300*/  LDGSTS.E.BYPASS.LTC128B.128 [R23+0x10000], desc[UR22][R16.64+0x300] ;  /* 0x1000030010177fae */ /* 0x000fe2000b901d56 */
[----:B------:R-:W-:Y:S02]  /*1310*/  LOP3.LUT R22, R22, 0xc, RZ, 0xfc, !PT ;  /* 0x0000000c16167812 */ /* 0x000fe400078efcff */
[----:B------:R-:W-:Y:S01]  /*1320*/  LOP3.LUT R40, R40, 0x7, R57, 0x78, !PT ;  /* 0x0000000728287812 */ /* 0x000fe200078e7839 */
[----:B------:R1:W-:Y:S01]  /*1330*/  LDGSTS.E.BYPASS.LTC128B.128 [R5+0x10000], desc[UR22][R18.64+0x300] ;  /* 0x1000030012057fae */ /* 0x0003e2000b901d56 */
[----:B------:R-:W-:-:S03]  /*1340*/  LOP3.LUT R22, R22, 0x7, R57, 0x78, !PT ;  /* 0x0000000716167812 */ /* 0x000fc600078e7839 */
[----:B------:R2:W-:Y:S01]  /*1350*/  LDGSTS.E.BYPASS.LTC128B.128 [R3+0x10000], desc[UR22][R20.64+0x300] ;  /* 0x1000030014037fae */ /* 0x0005e2000b901d56 */
[----:B------:R-:W-:Y:S02]  /*1360*/  IMAD.SHL.U32 R40, R40, 0x8, RZ ;  /* 0x0000000828287824 */ /* 0x000fe400078e00ff */
[----:B------:R-:W-:Y:S01]  /*1370*/  IMAD.SHL.U32 R22, R22, 0x8, RZ ;  /* 0x0000000816167824 */ /* 0x000fe200078e00ff */
[----:B------:R-:W0:Y:S01]  /*1380*/  LDGDEPBAR ;  /* 0x00000000000079af */ /* 0x000e220000000000 */
[----:B-1----:R-:W-:Y:S02]  /*1390*/  LOP3.LUT R5, R46, 0x7, R57, 0xf8, !PT ;  /* 0x000000072e057812 */ /* 0x002fe400078ef839 */
[----:B------:R-:W-:Y:S01]  /*13a0*/  IADD3 R46, P3, R10, 0x400, RZ ;  /* 0x000004000a2e7810 */ /* 0x000fe20007f7e0ff */
[----:B------:R-:W-:-:S04]  /*13b0*/  DEPBAR.LE SB0, 0x6 ;  /* 0x000081800000791a */ /* 0x000fc80000000000 */
[----:B------:R-:W-:-:S05]  /*13c0*/  IMAD.SHL.U32 R5, R5, 0x80, RZ ;  /* 0x0000008005057824 */ /* 0x000fca00078e00ff */
[C---:B------:R-:W-:Y:S02]  /*13d0*/  LOP3.LUT R35, R5.reuse, R40, RZ, 0xfc, !PT ;  /* 0x0000002805237212 */ /* 0x040fe400078efcff */
[----:B------:R-:W-:Y:S02]  /*13e0*/  IADD3 R40, P0, R44, 0x400, RZ ;  /* 0x000004002c287810 */ /* 0x000fe40007f1e0ff */
[----:B------:R-:W-:Y:S01]  /*13f0*/  LOP3.LUT R58, R5, R58, RZ, 0xfc, !PT ;  /* 0x0000003a053a7212 */ /* 0x000fe200078efcff */
[----:B------:R-:W-:Y:S01]  /*1400*/  IMAD.SHL.U32 R35, R35, 0x2, RZ ;  /* 0x0000000223237824 */ /* 0x000fe200078e00ff */
[----:B------:R-:W-:Y:S01]  /*1410*/  LOP3.LUT R29, R5, R4, RZ, 0xfc, !PT ;  /* 0x00000004051d7212 */ /* 0x000fe200078efcff */
[----:B------:R-:W-:Y:S01]  /*1420*/  IMAD.X R39, RZ, RZ, R45, P0 ;  /* 0x000000ffff277224 */ /* 0x000fe200000e062d */
[----:B------:R-:W-:Y:S01]  /*1430*/  LOP3.LUT R4, R57, 0xf, RZ, 0xc0, !PT ;  /* 0x0000000f39047812 */ /* 0x000fe200078ec0ff */
[----:B------:R-:W-:Y:S01]  /*1440*/  IMAD.SHL.U32 R58, R58, 0x2, RZ ;  /* 0x000000023a3a7824 */ /* 0x000fe200078e00ff */
[----:B------:R-:W-:Y:S01]  /*1450*/  BAR.SYNC.DEFER_BLOCKING 0x0 ;  /* 0x0000000000007b1d */ /* 0x000fe20000010000 */
[----:B------:R-:W-:Y:S01]  /*1460*/  IADD3 R48, P0, R14, 0x400, RZ ;  /* 0x000004000e307810 */ /* 0x000fe20007f1e0ff */
[----:B------:R-:W-:Y:S01]  /*1470*/  IMAD.X R45, RZ, RZ, R11, P3 ;  /* 0x000000ffff2d7224 */ /* 0x000fe200018e060b */
[----:B------:R-:W-:-:S02]  /*1480*/  LOP3.LUT R37, R5, R42, RZ, 0xfc, !PT ;  /* 0x0000002a05257212 */ /* 0x000fc400078efcff */
[----:B------:R-:W-:Y:S02]  /*1490*/  CS2R R10, SRZ ;  /* 0x00000000000a7805 */ /* 0x000fe4000001ff00 */
[C---:B------:R-:W-:Y:S01]  /*14a0*/  LOP3.LUT R33, R5.reuse, R26, RZ, 0xfc, !PT ;  /* 0x0000001a05217212 */ /* 0x040fe200078efcff */
[----:B------:R-:W-:Y:S01]  /*14b0*/  IMAD.X R47, RZ, RZ, R15, P0 ;  /* 0x000000ffff2f7224 */ /* 0x000fe200000e060f */
[----:B------:R-:W-:Y:S01]  /*14c0*/  LOP3.LUT R31, R5, R24, RZ, 0xfc, !PT ;  /* 0x00000018051f7212 */ /* 0x000fe200078efcff */
[----:B------:R-:W-:Y:S01]  /*14d0*/  IMAD.SHL.U32 R37, R37, 0x2, RZ ;  /* 0x0000000225257824 */ /* 0x000fe200078e00ff */
[----:B--2---:R-:W-:Y:S01]  /*14e0*/  LOP3.LUT R3, R5, R22, RZ, 0xfc, !PT ;  /* 0x0000001605037212 */ /* 0x004fe200078efcff */
[----:B------:R-:W-:Y:S01]  /*14f0*/  IMAD.SHL.U32 R33, R33, 0x2, RZ ;  /* 0x0000000221217824 */ /* 0x000fe200078e00ff */
[----:B------:R-:W-:Y:S01]  /*1500*/  LOP3.LUT R0, R5, R0, RZ, 0xfc, !PT ;  /* 0x0000000005007212 */ /* 0x000fe200078efcff */
[----:B------:R-:W-:Y:S01]  /*1510*/  IMAD.WIDE.U32 R4, R4, 0x10, R12 ;  /* 0x0000001004047825 */ /* 0x000fe200078e000c */
[----:B------:R-:W-:-:S02]  /*1520*/  IADD3 R44, P2, R8, 0x400, RZ ;  /* 0x00000400082c7810 */ /* 0x000fc40007f5e0ff */
[----:B------:R-:W-:Y:S01]  /*1530*/  IADD3 R42, P1, R6, 0x400, RZ ;  /* 0x00000400062a7810 */ /* 0x000fe20007f3e0ff */
[----:B------:R-:W-:Y:S01]  /*1540*/  IMAD.SHL.U32 R31, R31, 0x2, RZ ;  /* 0x000000021f1f7824 */ /* 0x000fe200078e00ff */
[----:B------:R-:W-:Y:S01]  /*1550*/  IADD3 R56, P0, R4, 0x400, RZ ;  /* 0x0000040004387810 */ /* 0x000fe20007f1e0ff */
[----:B------:R-:W-:Y:S01]  /*1560*/  IMAD.X R43, RZ, RZ, R9, P2 ;  /* 0x000000ffff2b7224 */ /* 0x000fe200010e0609 */
[----:B------:R-:W-:Y:S01]  /*1570*/  CS2R R8, SRZ ;  /* 0x0000000000087805 */ /* 0x000fe2000001ff00 */
[----:B------:R-:W-:Y:S01]  /*1580*/  IMAD.X R41, RZ, RZ, R7, P1 ;  /* 0x000000ffff297224 */ /* 0x000fe200008e0607 */
[----:B------:R-:W-:Y:S01]  /*1590*/  CS2R R6, SRZ ;  /* 0x0000000000067805 */ /* 0x000fe2000001ff00 */
[----:B------:R-:W-:Y:S01]  /*15a0*/  IMAD.X R55, RZ, RZ, R5, P0 ;  /* 0x000000ffff377224 */ /* 0x000fe200000e0605 */
[----:B------:R-:W-:Y:S01]  /*15b0*/  CS2R R4, SRZ ;  /* 0x0000000000047805 */ /* 0x000fe2000001ff00 */
[----:B------:R1:W2:Y:S01]  /*15c0*/  LDSM.16.M88.4 R12, [R60+UR16] ;  /* 0x000000103c0c783b */ /* 0x0002a20008000200 */
[----:B------:R-:W-:-:S02]  /*15d0*/  IMAD.SHL.U32 R3, R3, 0x2, RZ ;  /* 0x0000000203037824 */ /* 0x000fc400078e00ff */
[----:B------:R-:W-:Y:S01]  /*15e0*/  IMAD.SHL.U32 R29, R29, 0x2, RZ ;  /* 0x000000021d1d7824 */ /* 0x000fe200078e00ff */
[----:B------:R1:W3:Y:S02]  /*15f0*/  LDSM.16.M88.4 R16, [R58+UR16+0x4000] ;  /* 0x004000103a10783b */ /* 0x0002e40008000200 */
[----:B-1----:R-:W-:-:S07]  /*1600*/  IMAD.SHL.U32 R0, R0, 0x2, RZ ;  /* 0x0000000200007824 */ /* 0x002fce00078e00ff */
.L_x_0:
[----:B------:R-:W-:-:S01]  /*1610*/  LDSM.16.M88.4 R20, [R38+UR4] ;  /* 0x000000042614783b */ /* 0x000fc20008000200 */
[----:B-123--:R-:W-:Y:S01]  /*1620*/  HMMA.16816.F32.BF16 R4, R12, R16, R4 ;  /* 0x000000100c04723c */ /* 0x00efe20000041804 */
[----:B------:R-:W-:Y:S02]  /*1630*/  UIADD3 UR14, UR14, 0x80, URZ ;  /* 0x000000800e0e7890 */ /* 0x000fe4000fffe03f */
[----:B------:R-:W2:Y:S01]  /*1640*/  LDSM.16.M88.4 R24, [R37+UR5] ;  /* 0x000000052518783b */ /* 0x000ea20008000200 */
[----:B------:R-:W-:Y:S01]  /*1650*/  UIADD3 UR13, UR13, 0x1, URZ ;  /* 0x000000010d0d7890 */ /* 0x000fe2000fffe03f */
[----:B------:R-:W-:Y:S01]  /*1660*/  IADD3 R76, P1, R56, UR10, RZ ;  /* 0x0000000a384c7c10 */ /* 0x000fe2000ff3e0ff */
[----:B------:R-:W-:Y:S01]  /*1670*/  HMMA.16816.F32.BF16 R8, R12, R18, R8 ;  /* 0x000000120c08723c */ /* 0x000fe20000041808 */
[----:B------:R-:W-:Y:S01]  /*1680*/  LDSM.16.M88.4 R12, [R36+UR4] ;  /* 0x00000004240c783b */ /* 0x000fe20008000200 */
[----:B------:R-:W-:Y:S02]  /*1690*/  UISETP.GE.U32.AND UP1, UPT, UR14, 0xa00, UPT ;  /* 0x00000a000e00788c */ /* 0x000fe4000bf26070 */
[----:B------:R-:W-:Y:S01]  /*16a0*/  UIADD3 UR12, UR12, 0x1, URZ ;  /* 0x000000010c0c7890 */ /* 0x000fe2000fffe03f */
[----:B------:R-:W3:Y:S01]  /*16b0*/  LDSM.16.M88.4 R16, [R35+UR5] ;  /* 0x000000052310783b */ /* 0x000ee20008000200 */
[----:B------:R-:W-:Y:S01]  /*16c0*/  UISETP.GE.AND UP0, UPT, UR13, 0x4, UPT ;  /* 0x000000040d00788c */ /* 0x000fe2000bf06270 */
[----:B------:R-:W-:Y:S02]  /*16d0*/  IADD3.X R77, R55, UR9, RZ, P1, !PT ;  /* 0x00000009374d7c10 */ /* 0x000fe40008ffe4ff */
[----:B------:R-:W-:Y:S01]  /*16e0*/  PLOP3.LUT P0, PT, PT, PT, UP1, 0x80, 0x0 ;  /* 0x000000000000781c */ /* 0x000fe20003f0f018 */
[----:B------:R-:W-:Y:S02]  /*16f0*/  USEL UR13, UR13, URZ, !UP0 ;  /* 0x0000003f0d0d7287 */ /* 0x000fe4000c000000 */
[----:B------:R-:W-:Y:S02]  /*1700*/  UISETP.GE.AND UP0, UPT, UR12, 0x4, UPT ;  /* 0x000000040c00788c */ /* 0x000fe4000bf06270 */
[----:B------:R-:W-:Y:S02]  /*1710*/  ULEA UR21, UR13, UR16, 0xc ;  /* 0x000000100d157291 */ /* 0x000fe4000f8e603f */
[----:B------:R-:W-:Y:S02]  /*1720*/  USEL UR12, UR12, URZ, !UP0 ;  /* 0x0000003f0c0c7287 */ /* 0x000fe4000c000000 */
[----:B------:R-:W-:Y:S02]  /*1730*/  UISETP.GE.U32.AND UP1, UPT, UR14, 0xb80, UPT ;  /* 0x00000b800e00788c */ /* 0x000fe4000bf26070 */
[C---:B------:R-:W-:Y:S02]  /*1740*/  VIADD R71, R70.reuse, UR21 ;  /* 0x0000001546477c36 */ /* 0x040fe40008000000 */
[C---:B------:R-:W-:Y:S01]  /*1750*/  VIADD R74, R69.reuse, UR21 ;  /* 0x00000015454a7c36 */ /* 0x040fe20008000000 */
[----:B------:R-:W-:Y:S06]  /*1760*/  ULEA UR21, UR13, UR15, 0xe ;  /* 0x0000000f0d157291 */ /* 0x000fec000f8e703f */
[----:B------:R-:W-:Y:S02]  /*1770*/  VIADD R73, R70, UR21 ;  /* 0x0000001546497c36 */ /* 0x000fe40008000000 */
[----:B------:R-:W-:Y:S02]  /*1780*/  VIADD R72, R69, UR21 ;  /* 0x0000001545487c36 */ /* 0x000fe40008000000 */
[----:B------:R-:W-:-:S01]  /*1790*/  VIADD R75, R66, UR21 ;  /* 0x00000015424b7c36 */ /* 0x000fc20008000000 */
[----:B--2---:R-:W-:Y:S06]  /*17a0*/  HMMA.16816.F32.BF16 R4, R20, R24, R4 ;  /* 0x000000181404723c */ /* 0x004fec0000041804 */
[----:B------:R-:W-:Y:S01]  /*17b0*/  HMMA.16816.F32.BF16 R8, R20, R26, R8 ;  /* 0x0000001a1408723c */ /* 0x000fe20000041808 */
[----:B------:R-:W-:Y:S04]  /*17c0*/  LDSM.16.M88.4 R20, [R34+UR4] ;  /* 0x000000042214783b */ /* 0x000fe80008000200 */
[----:B------:R-:W2:Y:S11]  /*17d0*/  LDSM.16.M88.4 R24, [R33+UR5] ;  /* 0x000000052118783b */ /* 0x000eb60008000200 */
[----:B------:R-:W-:-:S02]  /*17e0*/  @!UPT UIADD3 URZ, URZ, URZ, URZ ;  /* 0x0000003f3f3ff290 */ /* 0x000fc4000fffe03f */
[----:B---3--:R-:W-:Y:S06]  /*17f0*/  HMMA.16816.F32.BF16 R4, R12, R16, R4 ;  /* 0x000000100c04723c */ /* 0x008fec0000041804 */
[----:B------:R-:W-:Y:S01]  /*1800*/  HMMA.16816.F32.BF16 R8, R12, R18, R8 ;  /* 0x000000120c08723c */ /* 0x000fe20000041808 */
[----:B------:R-:W-:Y:S04]  /*1810*/  LDSM.16.M88.4 R12, [R32+UR4] ;  /* 0x00000004200c783b */ /* 0x000fe80008000200 */
[----:B------:R-:W3:Y:S11]  /*1820*/  LDSM.16.M88.4 R16, [R31+UR5] ;  /* 0x000000051f10783b */ /* 0x000ef60008000200 */
[----:B------:R-:W-:-:S02]  /*1830*/  @!UPT UIADD3 URZ, URZ, URZ, URZ ;  /* 0x0000003f3f3ff290 */ /* 0x000fc4000fffe03f */
        /* <DEDUP_REMOVED lines=12> */
[----:B------:R-:W-:Y:S01]  /*1900*/  LDSM.16.M88.4 R20, [R2+UR4] ;  /* 0x000000040214783b */ /* 0x000fe20008000200 */
[----:B------:R-:W-:Y:S03]  /*1910*/  ULEA UR4, UR12, UR16, 0xc ;  /* 0x000000100c047291 */ /* 0x000fe6000f8e603f */
[----:B------:R-:W2:Y:S01]  /*1920*/  LDSM.16.M88.4 R24, [R0+UR5] ;  /* 0x000000050018783b */ /* 0x000ea20008000200 */
[----:B------:R-:W-:Y:S01]  /*1930*/  ULEA UR5, UR12, UR15, 0xe ;  /* 0x0000000f0c057291 */ /* 0x000fe2000f8e703f */
[----:B------:R-:W-:-:S11]  /*1940*/  BAR.SYNC.DEFER_BLOCKING 0x0 ;  /* 0x0000000000007b1d */ /* 0x000fd60000010000 */
[----:B---3--:R-:W-:Y:S06]  /*1950*/  HMMA.16816.F32.BF16 R4, R12, R16, R4 ;  /* 0x000000100c04723c */ /* 0x008fec0000041804 */
[----:B------:R-:W-:Y:S01]  /*1960*/  HMMA.16816.F32.BF16 R8, R12, R18, R8 ;  /* 0x000000120c08723c */ /* 0x000fe20000041808 */
[----:B------:R-:W-:Y:S01]  /*1970*/  @!PT LDS RZ, [RZ] ;  /* 0x00000000fffff984 */ /* 0x000fe20000000800 */
[----:B------:R-:W-:Y:S01]  /*1980*/  @!PT LDS RZ, [RZ] ;  /* 0x00000000fffff984 */ /* 0x000fe20000000800 */
[----:B------:R-:W-:Y:S01]  /*1990*/  @!PT LDS RZ, [RZ] ;  /* 0x00000000fffff984 */ /* 0x000fe20000000800 */
[----:B------:R-:W-:Y:S04]  /*19a0*/  LDGSTS.E.BYPASS.LTC128B.128 [R71], desc[UR22][R76.64], !P0 ;  /* 0x000000004c477fae */ /* 0x000fe8000c101d56 */
[----:B------:R3:W-:Y:S04]  /*19b0*/  LDGSTS.E.BYPASS.LTC128B.128 [R74], desc[UR22][R76.64], !P0 ;  /* 0x000000004c4a7fae */ /* 0x0007e8000c101d56 */
[----:B------:R-:W0:Y:S09]  /*19c0*/  LDGDEPBAR ;  /* 0x00000000000079af */ /* 0x000e320000000000 */
[----:B--2---:R-:W-:Y:S05]  /*19d0*/  HMMA.16816.F32.BF16 R4, R20, R24, R4 ;  /* 0x000000181404723c */ /* 0x004fea0000041804 */
[----:B------:R-:W-:-:S01]  /*19e0*/  IADD3 R18, P1, R40, UR10, RZ ;  /* 0x0000000a28127c10 */ /* 0x000fc2000ff3e0ff */
[----:B------:R-:W-:Y:S05]  /*19f0*/  HMMA.16816.F32.BF16 R8, R20, R26, R8 ;  /* 0x0000001a1408723c */ /* 0x000fea0000041808 */
[----:B------:R-:W-:Y:S02]  /*1a00*/  IADD3 R14, P2, R42, UR10, RZ ;  /* 0x0000000a2a0e7c10 */ /* 0x000fe4000ff5e0ff */
[----:B------:R-:W-:Y:S04]  /*1a10*/  IADD3.X R19, R39, UR9, RZ, P1, !PT ;  /* 0x0000000927137c10 */ /* 0x000fe80008ffe4ff */
[----:B------:R-:W-:Y:S01]  /*1a20*/  IADD3.X R15, R41, UR9, RZ, P2, !PT ;  /* 0x00000009290f7c10 */ /* 0x000fe200097fe4ff */
[----:B---3--:R3:W-:Y:S01]  /*1a30*/  LDGSTS.E.BYPASS.LTC128B.128 [R73], desc[UR22][R18.64], !P0 ;  /* 0x0000000012497fae */ /* 0x0087e2000c101d56 */
[----:B------:R-:W-:Y:S01]  /*1a40*/  IADD3 R76, P1, R44, UR10, RZ ;  /* 0x0000000a2c4c7c10 */ /* 0x000fe2000ff3e0ff */
[----:B------:R-:W-:Y:S02]  /*1a50*/  VIADD R71, R68, UR21 ;  /* 0x0000001544477c36 */ /* 0x000fe40008000000 */
[----:B------:R2:W-:Y:S01]  /*1a60*/  LDGSTS.E.BYPASS.LTC128B.128 [R72], desc[UR22][R14.64], !P0 ;  /* 0x000000000e487fae */ /* 0x0005e2000c101d56 */
[----:B------:R-:W-:Y:S01]  /*1a70*/  IADD3.X R77, R43, UR9, RZ, P1, !PT ;  /* 0x000000092b4d7c10 */ /* 0x000fe20008ffe4ff */
[----:B------:R-:W-:Y:S04]  /*1a80*/  VIADD R74, R67, UR21 ;  /* 0x00000015434a7c36 */ /* 0x000fe80008000000 */
[----:B------:R4:W-:Y:S01]  /*1a90*/  LDGSTS.E.BYPASS.LTC128B.128 [R71], desc[UR22][R76.64], !P0 ;  /* 0x000000004c477fae */ /* 0x0009e2000c101d56 */
[----:B---3--:R-:W-:Y:S02]  /*1aa0*/  IADD3 R18, P2, R46, UR10, RZ ;  /* 0x0000000a2e127c10 */ /* 0x008fe4000ff5e0ff */
[----:B--2---:R-:W-:Y:S02]  /*1ab0*/  IADD3 R72, P1, R48, UR10, RZ ;  /* 0x0000000a30487c10 */ /* 0x004fe4000ff3e0ff */
[----:B------:R-:W-:Y:S02]  /*1ac0*/  IADD3.X R19, R45, UR9, RZ, P2, !PT ;  /* 0x000000092d137c10 */ /* 0x000fe400097fe4ff */
[----:B------:R-:W-:Y:S02]  /*1ad0*/  IADD3.X R73, R47, UR9, RZ, P1, !PT ;  /* 0x000000092f497c10 */ /* 0x000fe40008ffe4ff */
[----:B----4-:R-:W-:Y:S01]  /*1ae0*/  IADD3 R76, P3, R50, UR10, RZ ;  /* 0x0000000a324c7c10 */ /* 0x010fe2000ff7e0ff */
[----:B------:R2:W-:Y:S01]  /*1af0*/  LDGSTS.E.BYPASS.LTC128B.128 [R74], desc[UR22][R18.64], !P0 ;  /* 0x00000000124a7fae */ /* 0x0005e2000c101d56 */
[----:B------:R-:W-:Y:S02]  /*1b00*/  VIADD R71, R63, UR21 ;  /* 0x000000153f477c36 */ /* 0x000fe40008000000 */
[----:B------:R-:W-:Y:S01]  /*1b10*/  IADD3.X R77, R49, UR9, RZ, P3, !PT ;  /* 0x00000009314d7c10 */ /* 0x000fe20009ffe4ff */
[----:B------:R3:W-:Y:S01]  /*1b20*/  LDGSTS.E.BYPASS.LTC128B.128 [R75], desc[UR22][R72.64], !P0 ;  /* 0x00000000484b7fae */ /* 0x0007e2000c101d56 */
[----:B--2---:R-:W-:Y:S02]  /*1b30*/  IADD3 R18, P2, R52, UR10, RZ ;  /* 0x0000000a34127c10 */ /* 0x004fe4000ff5e0ff */
[----:B------:R-:W-:Y:S01]  /*1b40*/  IADD3 R74, P1, R54, UR10, RZ ;  /* 0x0000000a364a7c10 */ /* 0x000fe2000ff3e0ff */
[----:B------:R-:W-:Y:S01]  /*1b50*/  UIADD3 UR10, UP0, UR10, 0x100, URZ ;  /* 0x000001000a0a7890 */ /* 0x000fe2000ff1e03f */
[----:B---3--:R-:W-:Y:S01]  /*1b60*/  VIADD R73, R65, UR21 ;  /* 0x0000001541497c36 */ /* 0x008fe20008000000 */
[----:B------:R-:W-:Y:S01]  /*1b70*/  IADD3.X R19, R51, UR9, RZ, P2, !PT ;  /* 0x0000000933137c10 */ /* 0x000fe200097fe4ff */
[----:B------:R-:W-:Y:S01]  /*1b80*/  VIADD R72, R64, UR21 ;  /* 0x0000001540487c36 */ /* 0x000fe20008000000 */
[----:B------:R-:W-:Y:S01]  /*1b90*/  IADD3.X R75, R53, UR9, RZ, P1, !PT ;  /* 0x00000009354b7c10 */ /* 0x000fe20008ffe4ff */
[----:B------:R-:W-:Y:S01]  /*1ba0*/  UIADD3.X UR9, URZ, UR9, URZ, UP0, !UPT ;  /* 0x000000093f097290 */ /* 0x000fe200087fe43f */
[----:B------:R-:W-:Y:S04]  /*1bb0*/  LDGSTS.E.BYPASS.LTC128B.128 [R73], desc[UR22][R76.64], !P0 ;  /* 0x000000004c497fae */ /* 0x000fe8000c101d56 */
[----:B------:R3:W-:Y:S04]  /*1bc0*/  LDGSTS.E.BYPASS.LTC128B.128 [R72], desc[UR22][R18.64], !P0 ;  /* 0x0000000012487fae */ /* 0x0007e8000c101d56 */
[----:B------:R2:W-:Y:S01]  /*1bd0*/  LDGSTS.E.BYPASS.LTC128B.128 [R71], desc[UR22][R74.64], !P0 ;  /* 0x000000004a477fae */ /* 0x0005e2000c101d56 */
[----:B------:R-:W-:Y:S03]  /*1be0*/  PLOP3.LUT P0, PT, PT, PT, UP1, 0x80, 0x0 ;  /* 0x000000000000781c */ /* 0x000fe60003f0f018 */
[----:B------:R-:W0:Y:S01]  /*1bf0*/  LDGDEPBAR ;  /* 0x00000000000079af */ /* 0x000e220000000000 */
[----:B------:R-:W-:Y:S04]  /*1c00*/  DEPBAR.LE SB0, 0x6 ;  /* 0x000081800000791a */ /* 0x000fe80000000000 */
[----:B------:R-:W-:Y:S06]  /*1c10*/  BAR.SYNC.DEFER_BLOCKING 0x0 ;  /* 0x0000000000007b1d */ /* 0x000fec0000010000 */
[----:B------:R2:W1:Y:S04]  /*1c20*/  LDSM.16.M88.4 R12, [R60+UR4] ;  /* 0x000000043c0c783b */ /* 0x0004680008000200 */
[----:B---3--:R2:W1:Y:S02]  /*1c30*/  LDSM.16.M88.4 R16, [R58+UR5] ;  /* 0x000000053a10783b */ /* 0x0084640008000200 */
[----:B-1----:R-:W-:Y:S08]  /*1c40*/  @!P0 BRA `(.L_x_0) ;  /* 0xfffffff800708947 */ /* 0x002ff0000383ffff */
[----:B------:R-:W-:Y:S01]  /*1c50*/  IABS R0, UR11 ;  /* 0x0000000b00007c13 */ /* 0x000fe20008000000 */
[----:B------:R-:W-:Y:S01]  /*1c60*/  UISETP.GE.AND UP1, UPT, UR11, URZ, UPT ;  /* 0x0000003f0b00728c */ /* 0x000fe2000bf26270 */
[----:B------:R-:W-:-:S04]  /*1c70*/  DEPBAR.LE SB0, 0x0 ;  /* 0x000080000000791a */ /* 0x000fc80000000000 */
[----:B------:R-:W-:Y:S01]  /*1c80*/  R2UR UR4, R0 ;  /* 0x00000000000472ca */ /* 0x000fe200000e0000 */
[C---:B------:R-:W-:Y:S01]  /*1c90*/  IMAD.SHL.U32 R3, R57.reuse, 0x2, RZ ;  /* 0x0000000239037824 */ /* 0x040fe200078e00ff */
[----:B------:R-:W-:Y:S01]  /*1ca0*/  LOP3.LUT R2, R57, 0x1f, RZ, 0xc0, !PT ;  /* 0x0000001f39027812 */ /* 0x000fe200078ec0ff */
[----:B------:R-:W-:Y:S01]  /*1cb0*/  IMAD.SHL.U32 R0, R59, 0x8, RZ ;  /* 0x000000083b007824 */ /* 0x000fe200078e00ff */
[----:B------:R-:W-:Y:S01]  /*1cc0*/  F2FP.BF16.F32.PACK_AB R4, R5, R4 ;  /* 0x000000040504723e */ /* 0x000fe200000010ff */
[----:B-1----:R-:W1:Y:S01]  /*1cd0*/  LDC.64 R12, c[0x0][0x220] ;  /* 0x00008800ff0c7b82 */ /* 0x002e620000000a00 */
[----:B------:R-:W-:Y:S02]  /*1ce0*/  F2FP.BF16.F32.PACK_AB R6, R7, R6 ;  /* 0x000000060706723e */ /* 0x000fe400000010ff */
[----:B------:R-:W-:Y:S02]  /*1cf0*/  LOP3.LUT R0, R0, 0x6, R3, 0xf8, !PT ;  /* 0x0000000600007812 */ /* 0x000fe400078ef803 */
[----:B------:R-:W-:Y:S01]  /*1d00*/  SHF.R.U32.HI R3, RZ, 0x2, R2 ;  /* 0x00000002ff037819 */ /* 0x000fe20000011602 */
[----:B------:R-:W-:Y:S01]  /*1d10*/  IMAD.SHL.U32 R2, R59, 0x4, RZ ;  /* 0x000000043b027824 */ /* 0x000fe200078e00ff */
[----:B------:R-:W-:Y:S01]  /*1d20*/  F2FP.BF16.F32.PACK_AB R8, R9, R8 ;  /* 0x000000080908723e */ /* 0x000fe200000010ff */
[----:B------:R-:W-:Y:S01]  /*1d30*/  UIMAD.WIDE.U32 UR12, UR19, UR4, URZ ;  /* 0x00000004130c72a5 */ /* 0x000fe2000f8e003f */
[----:B------:R-:W-:Y:S01]  /*1d40*/  F2FP.BF16.F32.PACK_AB R10, R11, R10 ;  /* 0x0000000a0b0a723e */ /* 0x000fe200000010ff */
[----:B------:R-:W-:Y:S01]  /*1d50*/  IMAD R0, R3, 0x48, R0 ;  /* 0x0000004803007824 */ /* 0x000fe200078e0200 */
[----:B------:R-:W-:Y:S01]  /*1d60*/  LOP3.LUT R61, R2, R61, RZ, 0xfc, !PT ;  /* 0x0000003d023d7212 */ /* 0x000fe200078efcff */
[----:B------:R-:W-:-:S03]  /*1d70*/  IMAD.U32 R2, RZ, RZ, UR6 ;  /* 0x00000006ff027e24 */ /* 0x000fc6000f8e00ff */
[----:B------:R-:W-:Y:S01]  /*1d80*/  UMOV UR5, UR13 ;  /* 0x0000000d00057c82 */ /* 0x000fe20008000000 */
[----:B------:R-:W-:Y:S01]  /*1d90*/  LEA R3, R0, UR16, 0x1 ;  /* 0x0000001000037c11 */ /* 0x000fe2000f8e08ff */
[----:B------:R-:W-:Y:S01]  /*1da0*/  UIMAD UR4, UR5, UR7, UR4 ;  /* 0x00000007050472a4 */ /* 0x000fe2000f8e0204 */
[----:B------:R-:W-:Y:S01]  /*1db0*/  BAR.SYNC.DEFER_BLOCKING 0x0 ;  /* 0x0000000000007b1d */ /* 0x000fe20000010000 */
[----:B------:R-:W-:Y:S01]  /*1dc0*/  SHF.R.U32.HI R0, RZ, 0x3, R57 ;  /* 0x00000003ff007819 */ /* 0x000fe20000011639 */
[----:B------:R-:W-:Y:S01]  /*1dd0*/  IMAD.SHL.U32 R57, R57, 0x8, RZ ;  /* 0x0000000839397824 */ /* 0x000fe200078e00ff */
[----:B------:R-:W-:Y:S02]  /*1de0*/  UISETP.GT.U32.AND UP0, UPT, UR8, UR4, UPT ;  /* 0x000000040800728c */ /* 0x000fe4000bf04070 */
[----:B------:R-:W-:Y:S02]  /*1df0*/  SGXT.U32 R0, R0, 0x4 ;  /* 0x000000040000781a */ /* 0x000fe40000000000 */
[----:B------:R-:W-:-:S05]  /*1e00*/  LOP3.LUT R57, R2, 0x38, R57, 0xf8, !PT ;  /* 0x0000003802397812 */ /* 0x000fca00078ef839 */
[----:B-1----:R-:W-:Y:S02]  /*1e10*/  IMAD.WIDE R12, R57, 0x2, R12 ;  /* 0x00000002390c7825 */ /* 0x002fe400078e020c */
[----:B------:R-:W-:-:S04]  /*1e20*/  @!UP0 UIADD3 UR4, UR4, -UR8, URZ ;  /* 0x8000000804048290 */ /* 0x000fc8000fffe03f */
[----:B------:R-:W-:Y:S01]  /*1e30*/  UISETP.GT.U32.AND UP0, UPT, UR8, UR4, UPT ;  /* 0x000000040800728c */ /* 0x000fe2000bf04070 */
[----:B------:R1:W-:Y:S04]  /*1e40*/  STS [R3], R4 ;  /* 0x0000000403007388 */ /* 0x0003e80000000800 */
[----:B------:R1:W-:Y:S06]  /*1e50*/  STS [R3+0x480], R6 ;  /* 0x0004800603007388 */ /* 0x0003ec0000000800 */
[----:B------:R-:W-:-:S02]  /*1e60*/  @!UP0 UIADD3 UR4, UR4, -UR8, URZ ;  /* 0x8000000804048290 */ /* 0x000fc4000fffe03f */
[----:B------:R-:W-:Y:S01]  /*1e70*/  UISETP.NE.AND UP0, UPT, UR18, URZ, UPT ;  /* 0x0000003f1200728c */ /* 0x000fe2000bf05270 */
[----:B------:R1:W-:Y:S01]  /*1e80*/  STS [R3+0x40], R8 ;  /* 0x0000400803007388 */ /* 0x0003e20000000800 */
[----:B------:R-:W-:-:S03]  /*1e90*/  @!UP1 UIADD3 UR4, -UR4, URZ, URZ ;  /* 0x0000003f04049290 */ /* 0x000fc6000fffe13f */
[----:B------:R1:W-:Y:S01]  /*1ea0*/  STS [R3+0x4c0], R10 ;  /* 0x0004c00a03007388 */ /* 0x0003e20000000800 */
[----:B------:R-:W-:-:S04]  /*1eb0*/  USEL UR4, UR17, UR4, !UP0 ;  /* 0x0000000411047287 */ /* 0x000fc8000c000000 */
[----:B------:R-:W-:-:S04]  /*1ec0*/  ULEA UR4, UR20, UR4, 0x3 ;  /* 0x0000000414047291 */ /* 0x000fc8000f8e183f */
[----:B------:R-:W-:-:S06]  /*1ed0*/  USHF.L.U32 UR4, UR4, 0x4, URZ ;  /* 0x0000000404047899 */ /* 0x000fcc000800063f */
[----:B------:R-:W-:Y:S01]  /*1ee0*/  LOP3.LUT R0, R0, UR4, RZ, 0xfc, !PT ;  /* 0x0000000400007c12 */ /* 0x000fe2000f8efcff */
[----:B------:R-:W-:Y:S03]  /*1ef0*/  BAR.SYNC.DEFER_BLOCKING 0x0 ;  /* 0x0000000000007b1d */ /* 0x000fe60000010000 */
[----:B------:R-:W-:Y:S01]  /*1f00*/  ISETP.GE.AND P0, PT, R0, 0x1, PT ;  /* 0x000000010000780c */ /* 0x000fe20003f06270 */
[----:B------:R-:W-:-:S03]  /*1f10*/  IMAD R0, R61, 0x9, R62 ;  /* 0x000000093d007824 */ /* 0x000fc600078e023e */
[----:B------:R-:W-:Y:S01]  /*1f20*/  ISETP.LT.AND P0, PT, R57, 0x1800, !P0 ;  /* 0x000018003900780c */ /* 0x000fe20004701270 */
[----:B------:R-:W-:-:S05]  /*1f30*/  IMAD.SHL.U32 R0, R0, 0x8, RZ ;  /* 0x0000000800007824 */ /* 0x000fca00078e00ff */
[----:B------:R-:W-:-:S07]  /*1f40*/  LEA R0, R0, UR16, 0x1 ;  /* 0x0000001000007c11 */ /* 0x000fce000f8e08ff */
[----:B-1----:R-:W-:Y:S05]  /*1f50*/  @!P0 EXIT ;  /* 0x000000000000894d */ /* 0x002fea0003800000 */
[----:B------:R-:W1:Y:S04]  /*1f60*/  LDS.128 R4, [R0] ;  /* 0x0000000000047984 */ /* 0x000e680000000c00 */
[----:B-1----:R-:W-:Y:S01]  /*1f70*/  STG.E.128 desc[UR22][R12.64], R4 ;  /* 0x000000040c007986 */ /* 0x002fe2000c101d16 */
[----:B------:R-:W-:Y:S05]  /*1f80*/  EXIT ;  /* 0x000000000000794d */ /* 0x000fea0003800000 */
.L_x_1:
[----:B------:R-:W-:-:S00]  /*1f90*/  BRA `(.L_x_1) ;  /* 0xfffffffc00fc7947 */ /* 0x000fc0000383ffff */
[----:B------:R-:W-:-:S00]  /*1fa0*/  NOP ;  /* 0x0000000000007918 */ /* 0x000fc00000000000 */
        /* <DEDUP_REMOVED lines=13> */
.L_x_2:


//--------------------- .nv.shared.triton_        --------------------------
	.section	.nv.shared.triton_,"aw",@nobits
	.sectionflags	@""
	.align	16
	.zero		1024


//--------------------- .nv.constant0.triton_     --------------------------
	.section	.nv.constant0.triton_,"a",@progbits
	.sectionflags	@""
	.align	4
.nv.constant0.triton_:
	.zero		552
